// auto-generated by cutlass_sweep.gemm — config: {"arch": "sm_90", "cluster_m": 1, "cluster_n": 8, "dtype": "fp16", "dtype_b": "fp16", "layout": "nt", "stages": 0, "tile_k": 64, "tile_m": 64, "tile_n": 256}
#include "cutlass/cutlass.h"
#include "cutlass/gemm/collective/collective_builder.hpp"
#include "cutlass/gemm/device/gemm_universal_adapter.h"
#include "cutlass/gemm/kernel/gemm_universal.hpp"
#include "cutlass/epilogue/collective/collective_builder.hpp"

using ElemA = cutlass::half_t;
using ElemB = cutlass::half_t;
using ElemCD = cutlass::half_t;
using Acc  = float;
using TileShape    = cute::Shape<cute::_64, cute::_256, cute::_64>;
using ClusterShape = cute::Shape<cute::_1, cute::_8, cute::_1>;

using CollectiveEpilogue = typename cutlass::epilogue::collective::CollectiveBuilder<
    cutlass::arch::Sm90, cutlass::arch::OpClassTensorOp,
    TileShape, ClusterShape,
    cutlass::epilogue::collective::EpilogueTileAuto,
    Acc, Acc,
    ElemCD, cutlass::layout::RowMajor, 128 / cutlass::sizeof_bits<ElemCD>::value,
    ElemCD, cutlass::layout::RowMajor, 128 / cutlass::sizeof_bits<ElemCD>::value,
    cutlass::epilogue::collective::EpilogueScheduleAuto
  >::CollectiveOp;

using CollectiveMainloop = typename cutlass::gemm::collective::CollectiveBuilder<
    cutlass::arch::Sm90, cutlass::arch::OpClassTensorOp,
    ElemA, cutlass::layout::RowMajor, 128 / cutlass::sizeof_bits<ElemA>::value,
    ElemB, cutlass::layout::ColumnMajor, 128 / cutlass::sizeof_bits<ElemB>::value,
    Acc,
    TileShape, ClusterShape,
    cutlass::gemm::collective::StageCountAutoCarveout<static_cast<int>(sizeof(typename CollectiveEpilogue::SharedStorage))>,
    cutlass::gemm::collective::KernelScheduleAuto
  >::CollectiveOp;

using GemmKernel = cutlass::gemm::kernel::GemmUniversal<
    cute::Shape<int,int,int,int>,
    CollectiveMainloop,
    CollectiveEpilogue
>;
using Gemm = cutlass::gemm::device::GemmUniversalAdapter<GemmKernel>;

// Force the device kernel symbol into the cubin without needing a host main.
auto* _anchor = &cutlass::device_kernel<GemmKernel>;


// ===== COMPILED SASS (sm_90a) =====

	.target	sm_90a

	.elftype	@"ET_EXEC"


//--------------------- .note.nv.tkinfo           --------------------------
	.section	.note.nv.tkinfo,"",@"SHT_NOTE"
	.sectionflags	@"SHF_NOTE_NV_TKINFO"
	.tkinfo
        /*0018*/ 	.word	0x00000002
        /*0030*/ 	.string	""
        /*0030*/ 	.string	"ptxas"
        /*0030*/ 	.string	"Cuda compilation tools, release 13.0, V13.0.88"
        /*0030*/ 	.string	"Build cuda_13.0.r13.0/compiler.36424714_0"
        /*0030*/ 	.string	"-arch sm_90a -m 64 "



//--------------------- .note.nv.cuinfo           --------------------------
	.section	.note.nv.cuinfo,"",@"SHT_NOTE"
	.sectionflags	@"SHF_NOTE_NV_CUINFO"
        /*0018*/ 	.short	0x0002
        /*001a*/ 	.short	0x005a
        /*001c*/ 	.short	0x0082
	.zero		2


//--------------------- .nv.info                  --------------------------
	.section	.nv.info,"",@"SHT_CUDA_INFO"
	.align	4


	//----- nvinfo : EIATTR_REGCOUNT
	.align		4
        /*0000*/ 	.byte	0x04, 0x2f
        /*0002*/ 	.short	(.L_15 - .L_14)
	.align		4
.L_14:
        /*0004*/ 	.word	index@(_ZN7cutlass13device_kernelINS_4gemm6kernel13GemmUniversalIN4cute5tupleIJiiiiEEENS1_10collective13CollectiveMmaINS1_34MainloopSm90TmaGmmaWarpSpecializedILi5ENS5_IJNS4_1CILi1EEENSA_ILi8EEESB_EEENS1_32KernelTmaWarpSpecializedPingpongEEENS5_IJNSA_ILi64EEENSA_ILi256EEESG_EEENS_6half_tENS5_IJlSB_lEEESJ_SK_NS4_8TiledMMAINS4_8MMA_AtomIJNS4_4SM904GMMA26MMA_64x256x16_F32F16F16_SSILNSO_5MajorE0ELSQ_0ELNSO_7ScaleInE1ELSR_1EEEEEENS4_6LayoutINS5_IJSB_SB_SB_EEENS5_IJNSA_ILi0EEESW_SW_EEEEENS5_IJNS4_10UnderscoreESZ_SZ_EEEEENS4_23SM90_TMA_LOAD_MULTICASTENS4_14ComposedLayoutINS4_7SwizzleILi3ELi4ELi3EEENS4_18smem_ptr_flag_bitsILi16EEENSU_INS5_IJSC_SG_EEENS5_IJSG_SB_EEEEEEEvNS4_8identityENS4_13SM90_TMA_LOADES1B_vS1C_EENS_8epilogue10collective6detail29Sm90TmaWarpSpecializedAdapterINS1G_15DefaultEpilogueISJ_SK_SK_NS1F_6thread17LinearCombinationISJ_Li1EffLNS1K_9ScaleType4KindE0ELNS_15FloatRoundStyleE2ESJ_EENS1_15EpilogueDefaultEEEEEvvEEEEvNT_6ParamsE)
        /*0008*/ 	.word	0x000000a8


	//----- nvinfo : EIATTR_FRAME_SIZE
	.align		4
.L_15:
        /*000c*/ 	.byte	0x04, 0x11
        /*000e*/ 	.short	(.L_17 - .L_16)
	.align		4
.L_16:
        /*0010*/ 	.word	index@(_ZN7cutlass13device_kernelINS_4gemm6kernel13GemmUniversalIN4cute5tupleIJiiiiEEENS1_10collective13CollectiveMmaINS1_34MainloopSm90TmaGmmaWarpSpecializedILi5ENS5_IJNS4_1CILi1EEENSA_ILi8EEESB_EEENS1_32KernelTmaWarpSpecializedPingpongEEENS5_IJNSA_ILi64EEENSA_ILi256EEESG_EEENS_6half_tENS5_IJlSB_lEEESJ_SK_NS4_8TiledMMAINS4_8MMA_AtomIJNS4_4SM904GMMA26MMA_64x256x16_F32F16F16_SSILNSO_5MajorE0ELSQ_0ELNSO_7ScaleInE1ELSR_1EEEEEENS4_6LayoutINS5_IJSB_SB_SB_EEENS5_IJNSA_ILi0EEESW_SW_EEEEENS5_IJNS4_10UnderscoreESZ_SZ_EEEEENS4_23SM90_TMA_LOAD_MULTICASTENS4_14ComposedLayoutINS4_7SwizzleILi3ELi4ELi3EEENS4_18smem_ptr_flag_bitsILi16EEENSU_INS5_IJSC_SG_EEENS5_IJSG_SB_EEEEEEEvNS4_8identityENS4_13SM90_TMA_LOADES1B_vS1C_EENS_8epilogue10collective6detail29Sm90TmaWarpSpecializedAdapterINS1G_15DefaultEpilogueISJ_SK_SK_NS1F_6thread17LinearCombinationISJ_Li1EffLNS1K_9ScaleType4KindE0ELNS_15FloatRoundStyleE2ESJ_EENS1_15EpilogueDefaultEEEEEvvEEEEvNT_6ParamsE)
        /*0014*/ 	.word	0x00000008


	//----- nvinfo : EIATTR_MIN_STACK_SIZE
	.align		4
.L_17:
        /*0018*/ 	.byte	0x04, 0x12
        /*001a*/ 	.short	(.L_19 - .L_18)
	.align		4
.L_18:
        /*001c*/ 	.word	index@(_ZN7cutlass13device_kernelINS_4gemm6kernel13GemmUniversalIN4cute5tupleIJiiiiEEENS1_10collective13CollectiveMmaINS1_34MainloopSm90TmaGmmaWarpSpecializedILi5ENS5_IJNS4_1CILi1EEENSA_ILi8EEESB_EEENS1_32KernelTmaWarpSpecializedPingpongEEENS5_IJNSA_ILi64EEENSA_ILi256EEESG_EEENS_6half_tENS5_IJlSB_lEEESJ_SK_NS4_8TiledMMAINS4_8MMA_AtomIJNS4_4SM904GMMA26MMA_64x256x16_F32F16F16_SSILNSO_5MajorE0ELSQ_0ELNSO_7ScaleInE1ELSR_1EEEEEENS4_6LayoutINS5_IJSB_SB_SB_EEENS5_IJNSA_ILi0EEESW_SW_EEEEENS5_IJNS4_10UnderscoreESZ_SZ_EEEEENS4_23SM90_TMA_LOAD_MULTICASTENS4_14ComposedLayoutINS4_7SwizzleILi3ELi4ELi3EEENS4_18smem_ptr_flag_bitsILi16EEENSU_INS5_IJSC_SG_EEENS5_IJSG_SB_EEEEEEEvNS4_8identityENS4_13SM90_TMA_LOADES1B_vS1C_EENS_8epilogue10collective6detail29Sm90TmaWarpSpecializedAdapterINS1G_15DefaultEpilogueISJ_SK_SK_NS1F_6thread17LinearCombinationISJ_Li1EffLNS1K_9ScaleType4KindE0ELNS_15FloatRoundStyleE2ESJ_EENS1_15EpilogueDefaultEEEEEvvEEEEvNT_6ParamsE)
        /*0020*/ 	.word	0x00000008
.L_19:


//--------------------- .nv.compat                --------------------------
	.section	.nv.compat,"",@"SHT_CUDA_COMPAT_INFO"
	.align	4
        /*0000*/ 	.byte	0x02, 0x09, 0x01, 0x00, 0x02, 0x02, 0x04, 0x00, 0x02, 0x05, 0x05, 0x00, 0x03, 0x07, 0x01, 0x01
        /*0010*/ 	.byte	0x02, 0x03, 0x01, 0x00, 0x02, 0x06, 0x01, 0x00, 0x04, 0x0b, 0x08, 0x00, 0x00, 0x00, 0x00, 0x00
        /*0020*/ 	.byte	0x00, 0x00, 0x00, 0x00


//--------------------- .nv.info._ZN7cutlass13device_kernelINS_4gemm6kernel13GemmUniversalIN4cute5tupleIJiiiiEEENS1_10collective13CollectiveMmaINS1_34MainloopSm90TmaGmmaWarpSpecializedILi5ENS5_IJNS4_1CILi1EEENSA_ILi8EEESB_EEENS1_32KernelTmaWarpSpecializedPingpongEEENS5_IJNSA_ILi64EEENSA_ILi256EEESG_EEENS_6half_tENS5_IJlSB_lEEESJ_SK_NS4_8TiledMMAINS4_8MMA_AtomIJNS4_4SM904GMMA26MMA_64x256x16_F32F16F16_SSILNSO_5MajorE0ELSQ_0ELNSO_7ScaleInE1ELSR_1EEEEEENS4_6LayoutINS5_IJSB_SB_SB_EEENS5_IJNSA_ILi0EEESW_SW_EEEEENS5_IJNS4_10UnderscoreESZ_SZ_EEEEENS4_23SM90_TMA_LOAD_MULTICASTENS4_14ComposedLayoutINS4_7SwizzleILi3ELi4ELi3EEENS4_18smem_ptr_flag_bitsILi16EEENSU_INS5_IJSC_SG_EEENS5_IJSG_SB_EEEEEEEvNS4_8identityENS4_13SM90_TMA_LOADES1B_vS1C_EENS_8epilogue10collective6detail29Sm90TmaWarpSpecializedAdapterINS1G_15DefaultEpilogueISJ_SK_SK_NS1F_6thread17LinearCombinationISJ_Li1EffLNS1K_9ScaleType4KindE0ELNS_15FloatRoundStyleE2ESJ_EENS1_15EpilogueDefaultEEEEEvvEEEEvNT_6ParamsE --------------------------
	.section	.nv.info._ZN7cutlass13device_kernelINS_4gemm6kernel13GemmUniversalIN4cute5tupleIJiiiiEEENS1_10collective13CollectiveMmaINS1_34MainloopSm90TmaGmmaWarpSpecializedILi5ENS5_IJNS4_1CILi1EEENSA_ILi8EEESB_EEENS1_32KernelTmaWarpSpecializedPingpongEEENS5_IJNSA_ILi64EEENSA_ILi256EEESG_EEENS_6half_tENS5_IJlSB_lEEESJ_SK_NS4_8TiledMMAINS4_8MMA_AtomIJNS4_4SM904GMMA26MMA_64x256x16_F32F16F16_SSILNSO_5MajorE0ELSQ_0ELNSO_7ScaleInE1ELSR_1EEEEEENS4_6LayoutINS5_IJSB_SB_SB_EEENS5_IJNSA_ILi0EEESW_SW_EEEEENS5_IJNS4_10UnderscoreESZ_SZ_EEEEENS4_23SM90_TMA_LOAD_MULTICASTENS4_14ComposedLayoutINS4_7SwizzleILi3ELi4ELi3EEENS4_18smem_ptr_flag_bitsILi16EEENSU_INS5_IJSC_SG_EEENS5_IJSG_SB_EEEEEEEvNS4_8identityENS4_13SM90_TMA_LOADES1B_vS1C_EENS_8epilogue10collective6detail29Sm90TmaWarpSpecializedAdapterINS1G_15DefaultEpilogueISJ_SK_SK_NS1F_6thread17LinearCombinationISJ_Li1EffLNS1K_9ScaleType4KindE0ELNS_15FloatRoundStyleE2ESJ_EENS1_15EpilogueDefaultEEEEEvvEEEEvNT_6ParamsE,"",@"SHT_CUDA_INFO"
	.sectionflags	@""
	.align	4


	//----- nvinfo : EIATTR_CUDA_API_VERSION
	.align		4
        /*0000*/ 	.byte	0x04, 0x37
        /*0002*/ 	.short	(.L_21 - .L_20)
.L_20:
        /*0004*/ 	.word	0x00000082


	//----- nvinfo : EIATTR_KPARAM_INFO
	.align		4
.L_21:
        /*0008*/ 	.byte	0x04, 0x17
        /*000a*/ 	.short	(.L_23 - .L_22)
.L_22:
        /*000c*/ 	.word	0x00000000
        /*0010*/ 	.short	0x0000
        /*0012*/ 	.short	0x0070
        /*0014*/ 	.byte	0x00, 0xf0, 0x01, 0x10


	//----- nvinfo : EIATTR_SPARSE_MMA_MASK
	.align		4
.L_23:
        /*0018*/ 	.byte	0x03, 0x50
        /*001a*/ 	.short	0x0000


	//----- nvinfo : EIATTR_MAXREG_COUNT
	.align		4
        /*001c*/ 	.byte	0x03, 0x1b
        /*001e*/ 	.short	0x00a8


	//----- nvinfo : EIATTR_NUM_BARRIERS
	.align		4
        /*0020*/ 	.byte	0x02, 0x4c
        /*0022*/ 	.byte	0x01
	.zero		1


	//----- nvinfo : EIATTR_EXTERNS
	.align		4
        /*0024*/ 	.byte	0x04, 0x0f
        /*0026*/ 	.short	(.L_25 - .L_24)


	//   ....[0]....
	.align		4
.L_24:
        /*0028*/ 	.word	index@(__assertfail)


	//----- nvinfo : EIATTR_ANNOTATIONS
	.align		4
.L_25:
        /*002c*/ 	.byte	0x04, 0x55
        /*002e*/ 	.short	(.L_27 - .L_26)


	//   ....[0]....
.L_26:
        /*0030*/ 	.word	0x00000001
        /*0034*/ 	.byte	0x60, 0x0d, 0x00, 0x00, 0x01, 0x00, 0x00, 0x00, 0x00, 0x9f, 0x00, 0x00, 0x01, 0x00, 0x00, 0x00
        /*0044*/ 	.byte	0x80, 0xab, 0x00, 0x00


	//----- nvinfo : EIATTR_MERCURY_ISA_VERSION
	.align		4
.L_27:
        /*0048*/ 	.byte	0x03, 0x5f
        /*004a*/ 	.short	0x0101


	//----- nvinfo : EIATTR_INT_WARP_WIDE_INSTR_OFFSETS
	.align		4
        /*004c*/ 	.byte	0x04, 0x31
        /*004e*/ 	.short	(.L_29 - .L_28)


	//   ....[0]....
.L_28:
        /*0050*/ 	.word	0x000004f0


	//   ....[1]....
        /*0054*/ 	.word	0x00000530


	//   ....[2]....
        /*0058*/ 	.word	0x00000640


	//   ....[3]....
        /*005c*/ 	.word	0x00000660


	//   ....[4]....
        /*0060*/ 	.word	0x00000680


	//   ....[5]....
        /*0064*/ 	.word	0x000006a0


	//   ....[6]....
        /*0068*/ 	.word	0x00000760


	//   ....[7]....
        /*006c*/ 	.word	0x000007a0


	//   ....[8]....
        /*0070*/ 	.word	0x00002030


	//----- nvinfo : EIATTR_COOP_GROUP_MASK_REGIDS
	.align		4
.L_29:
        /*0074*/ 	.byte	0x04, 0x29
        /*0076*/ 	.short	(.L_31 - .L_30)


	//   ....[0]....
.L_30:
        /*0078*/ 	.word	0xffffffff


	//   ....[1]....
        /*007c*/ 	.word	0xffffffff


	//   ....[2]....
        /*0080*/ 	.word	0xffffffff


	//   ....[3]....
        /*0084*/ 	.word	0xffffffff


	//   ....[4]....
        /*0088*/ 	.word	0xffffffff


	//   ....[5]....
        /*008c*/ 	.word	0xffffffff


	//   ....[6]....
        /*0090*/ 	.word	0xffffffff


	//----- nvinfo : EIATTR_COOP_GROUP_INSTR_OFFSETS
	.align		4
.L_31:
        /*0094*/ 	.byte	0x04, 0x28
        /*0096*/ 	.short	(.L_33 - .L_32)


	//   ....[0]....
.L_32:
        /*0098*/ 	.word	0x00000070


	//   ....[1]....
        /*009c*/ 	.word	0x00000080


	//   ....[2]....
        /*00a0*/ 	.word	0x00000140


	//   ....[3]....
        /*00a4*/ 	.word	0x000002f0


	//   ....[4]....
        /*00a8*/ 	.word	0x00000330


	//   ....[5]....
        /*00ac*/ 	.word	0x000007f0


	//   ....[6]....
        /*00b0*/ 	.word	0x00000900


	//----- nvinfo : EIATTR_REG_RECONFIG
	.align		4
.L_33:
        /*00b4*/ 	.byte	0x01, 0x54
	.zero		2


	//----- nvinfo : EIATTR_SYSCALL_OFFSETS
	.align		4
        /*00b8*/ 	.byte	0x04, 0x46
        /*00ba*/ 	.short	(.L_35 - .L_34)


	//   ....[0]....
.L_34:
        /*00bc*/ 	.word	0x00001790


	//----- nvinfo : EIATTR_MBARRIER_INSTR_OFFSETS
	.align		4
.L_35:
        /*00c0*/ 	.byte	0x04, 0x39
        /*00c2*/ 	.short	(.L_37 - .L_36)


	//   ....[0]....
.L_36:
        /*00c4*/ 	.word	0x00000240
        /*00c8*/ 	.word	0x000000ff
        /*00cc*/ 	.word	0x00000000
        /*00d0*/ 	.short	0x0100
        /*00d2*/ 	.byte	0x08
	.zero		1


	//   ....[1]....
        /*00d4*/ 	.word	0x00000250
        /*00d8*/ 	.word	0x000000ff
        /*00dc*/ 	.word	0x00000028
        /*00e0*/ 	.short	0x0100
        /*00e2*/ 	.byte	0x08
	.zero		1


	//   ....[2]....
        /*00e4*/ 	.word	0x00000260
        /*00e8*/ 	.word	0x000000ff
        /*00ec*/ 	.word	0x00000008
        /*00f0*/ 	.short	0x0100
        /*00f2*/ 	.byte	0x08
	.zero		1


	//   ....[3]....
        /*00f4*/ 	.word	0x00000270
        /*00f8*/ 	.word	0x000000ff
        /*00fc*/ 	.word	0x00000030
        /*0100*/ 	.short	0x0100
        /*0102*/ 	.byte	0x08
	.zero		1


	//   ....[4]....
        /*0104*/ 	.word	0x00000280
        /*0108*/ 	.word	0x000000ff
        /*010c*/ 	.word	0x00000010
        /*0110*/ 	.short	0x0100
        /*0112*/ 	.byte	0x08
	.zero		1


	//   ....[5]....
        /*0114*/ 	.word	0x00000290
        /*0118*/ 	.word	0x000000ff
        /*011c*/ 	.word	0x00000038
        /*0120*/ 	.short	0x0100
        /*0122*/ 	.byte	0x08
	.zero		1


	//   ....[6]....
        /*0124*/ 	.word	0x000002a0
        /*0128*/ 	.word	0x000000ff
        /*012c*/ 	.word	0x00000018
        /*0130*/ 	.short	0x0100
        /*0132*/ 	.byte	0x08
	.zero		1


	//   ....[7]....
        /*0134*/ 	.word	0x000002b0
        /*0138*/ 	.word	0x000000ff
        /*013c*/ 	.word	0x00000040
        /*0140*/ 	.short	0x0100
        /*0142*/ 	.byte	0x08
	.zero		1


	//   ....[8]....
        /*0144*/ 	.word	0x000002c0
        /*0148*/ 	.word	0x000000ff
        /*014c*/ 	.word	0x00000020
        /*0150*/ 	.short	0x0100
        /*0152*/ 	.byte	0x08
	.zero		1


	//   ....[9]....
        /*0154*/ 	.word	0x000002d0
        /*0158*/ 	.word	0x000000ff
        /*015c*/ 	.word	0x00000048
        /*0160*/ 	.short	0x0100
        /*0162*/ 	.byte	0x08
	.zero		1


	//   ....[10]....
        /*0164*/ 	.word	0x000007d0
        /*0168*/ 	.word	0x000000ff
        /*016c*/ 	.word	0x00000080
        /*0170*/ 	.short	0x0100
        /*0172*/ 	.byte	0x08
	.zero		1


	//   ....[11]....
        /*0174*/ 	.word	0x00000860
        /*0178*/ 	.word	0x000000ff
        /*017c*/ 	.word	0x00000088
        /*0180*/ 	.short	0x0100
        /*0182*/ 	.byte	0x08
	.zero		1


	//   ....[12]....
        /*0184*/ 	.word	0x00000880
        /*0188*/ 	.word	0x000000ff
        /*018c*/ 	.word	0x00000060
        /*0190*/ 	.short	0x0100
        /*0192*/ 	.byte	0x09
	.zero		1


	//   ....[13]....
        /*0194*/ 	.word	0x00000890
        /*0198*/ 	.word	0x000000ff
        /*019c*/ 	.word	0x00000068
        /*01a0*/ 	.short	0x0100
        /*01a2*/ 	.byte	0x09
	.zero		1


	//   ....[14]....
        /*01a4*/ 	.word	0x000008a0
        /*01a8*/ 	.word	0x000000ff
        /*01ac*/ 	.word	0x00000070
        /*01b0*/ 	.short	0x0100
        /*01b2*/ 	.byte	0x09
	.zero		1


	//   ....[15]....
        /*01b4*/ 	.word	0x000008b0
        /*01b8*/ 	.word	0x000000ff
        /*01bc*/ 	.word	0x00000078
        /*01c0*/ 	.short	0x0100
        /*01c2*/ 	.byte	0x09
	.zero		1


	//   ....[16]....
        /*01c4*/ 	.word	0x00001670
        /*01c8*/ 	.word	0x0000009f
        /*01cc*/ 	.word	0x00000000
        /*01d0*/ 	.short	0x010a
        /*01d2*/ 	.byte	0x2a
	.zero		1


	//   ....[17]....
        /*01d4*/ 	.word	0x00001810
        /*01d8*/ 	.word	0x00000003
        /*01dc*/ 	.word	0x00000000
        /*01e0*/ 	.short	0x010a
        /*01e2*/ 	.byte	0x3f
	.zero		1


	//   ....[18]....
        /*01e4*/ 	.word	0x00001870
        /*01e8*/ 	.word	0x00000003
        /*01ec*/ 	.word	0x00000000
        /*01f0*/ 	.short	0x010a
        /*01f2*/ 	.byte	0x3f
	.zero		1


	//   ....[19]....
        /*01f4*/ 	.word	0x00001c00
        /*01f8*/ 	.word	0x000000ff
        /*01fc*/ 	.word	0x00000000
        /*0200*/ 	.short	0x010a
        /*0202*/ 	.byte	0x04
	.zero		1


	//   ....[20]....
        /*0204*/ 	.word	0x00001c40
        /*0208*/ 	.word	0x000000ff
        /*020c*/ 	.word	0x00000000
        /*0210*/ 	.short	0x010a
        /*0212*/ 	.byte	0x04
	.zero		1


	//   ....[21]....
        /*0214*/ 	.word	0x00001ed0
        /*0218*/ 	.word	0x00000005
        /*021c*/ 	.word	0x00000000
        /*0220*/ 	.short	0x0101
        /*0222*/ 	.byte	0x3f
	.zero		1


	//   ....[22]....
        /*0224*/ 	.word	0x00001fd0
        /*0228*/ 	.word	0x000000a0
        /*022c*/ 	.word	0x00000000
        /*0230*/ 	.short	0x0101
        /*0232*/ 	.byte	0x2d
	.zero		1


	//   ....[23]....
        /*0234*/ 	.word	0x000020d0
        /*0238*/ 	.word	0x00000003
        /*023c*/ 	.word	0x00000000
        /*0240*/ 	.short	0x0101
        /*0242*/ 	.byte	0x3f
	.zero		1


	//   ....[24]....
        /*0244*/ 	.word	0x00002190
        /*0248*/ 	.word	0x0000009f
        /*024c*/ 	.word	0x00000010
        /*0250*/ 	.short	0x010a
        /*0252*/ 	.byte	0x2a
	.zero		1


	//   ....[25]....
        /*0254*/ 	.word	0x00009f20
        /*0258*/ 	.word	0x000000a2
        /*025c*/ 	.word	0x00000000
        /*0260*/ 	.short	0x0101
        /*0262*/ 	.byte	0x2d
	.zero		1


	//   ....[26]....
        /*0264*/ 	.word	0x0000a8c0
        /*0268*/ 	.word	0x0000000c
        /*026c*/ 	.word	0x00000028
        /*0270*/ 	.short	0x010a
        /*0272*/ 	.byte	0x3f
	.zero		1


	//   ....[27]....
        /*0274*/ 	.word	0x0000ac90
        /*0278*/ 	.word	0x00000004
        /*027c*/ 	.word	0x00000088
        /*0280*/ 	.short	0x0101
        /*0282*/ 	.byte	0x3f
	.zero		1


	//   ....[28]....
        /*0284*/ 	.word	0x0000b410
        /*0288*/ 	.word	0x00000007
        /*028c*/ 	.word	0x00000000
        /*0290*/ 	.short	0x010a
        /*0292*/ 	.byte	0x3f
	.zero		1


	//   ....[29]....
        /*0294*/ 	.word	0x0000b490
        /*0298*/ 	.word	0x00000009
        /*029c*/ 	.word	0x00000000
        /*02a0*/ 	.short	0x010a
        /*02a2*/ 	.byte	0x3f
	.zero		1


	//   ....[30]....
        /*02a4*/ 	.word	0x0000b520
        /*02a8*/ 	.word	0x00000006
        /*02ac*/ 	.word	0x00000000
        /*02b0*/ 	.short	0x010a
        /*02b2*/ 	.byte	0x3f
	.zero		1


	//   ....[31]....
        /*02b4*/ 	.word	0x0000b5b0
        /*02b8*/ 	.word	0x00000009
        /*02bc*/ 	.word	0x00000000
        /*02c0*/ 	.short	0x010a
        /*02c2*/ 	.byte	0x3f
	.zero		1


	//   ....[32]....
        /*02c4*/ 	.word	0x0000b640
        /*02c8*/ 	.word	0x00000003
        /*02cc*/ 	.word	0x00000000
        /*02d0*/ 	.short	0x010a
        /*02d2*/ 	.byte	0x3f
	.zero		1


	//   ....[33]....
        /*02d4*/ 	.word	0x0000b6a0
        /*02d8*/ 	.word	0x000000a1
        /*02dc*/ 	.word	0x00000000
        /*02e0*/ 	.short	0x010a
        /*02e2*/ 	.byte	0x3f
	.zero		1


	//   ....[34]....
        /*02e4*/ 	.word	0x0000b6f0
        /*02e8*/ 	.word	0x00000003
        /*02ec*/ 	.word	0x00000000
        /*02f0*/ 	.short	0x010a
        /*02f2*/ 	.byte	0x3f
	.zero		1


	//   ....[35]....
        /*02f4*/ 	.word	0x0000b750
        /*02f8*/ 	.word	0x00000005
        /*02fc*/ 	.word	0x00000000
        /*0300*/ 	.short	0x010a
        /*0302*/ 	.byte	0x3f
	.zero		1


	//   ....[36]....
        /*0304*/ 	.word	0x0000b7a0
        /*0308*/ 	.word	0x000000a1
        /*030c*/ 	.word	0x00000010
        /*0310*/ 	.short	0x010a
        /*0312*/ 	.byte	0x3f
	.zero		1


	//   ....[37]....
        /*0314*/ 	.word	0x0000b870
        /*0318*/ 	.word	0x0000000c
        /*031c*/ 	.word	0x00000028
        /*0320*/ 	.short	0x010a
        /*0322*/ 	.byte	0x3f
	.zero		1


	//   ....[38]....
        /*0324*/ 	.word	0x0000b940
        /*0328*/ 	.word	0x00000007
        /*032c*/ 	.word	0x00000000
        /*0330*/ 	.short	0x010a
        /*0332*/ 	.byte	0x3f
	.zero		1


	//   ....[39]....
        /*0334*/ 	.word	0x0000b990
        /*0338*/ 	.word	0x00000009
        /*033c*/ 	.word	0x00000000
        /*0340*/ 	.short	0x010a
        /*0342*/ 	.byte	0x3f
	.zero		1


	//   ....[40]....
        /*0344*/ 	.word	0x0000b9e0
        /*0348*/ 	.word	0x00000006
        /*034c*/ 	.word	0x00000000
        /*0350*/ 	.short	0x010a
        /*0352*/ 	.byte	0x3f
	.zero		1


	//   ....[41]....
        /*0354*/ 	.word	0x0000ba30
        /*0358*/ 	.word	0x00000009
        /*035c*/ 	.word	0x00000000
        /*0360*/ 	.short	0x010a
        /*0362*/ 	.byte	0x3f
	.zero		1


	//----- nvinfo : EIATTR_NUM_MBARRIERS
	.align		4
.L_37:
        /*0364*/ 	.byte	0x03, 0x38
        /*0366*/ 	.short	0x0010


	//----- nvinfo : EIATTR_EXIT_INSTR_OFFSETS
	.align		4
        /*0368*/ 	.byte	0x04, 0x1c
        /*036a*/ 	.short	(.L_39 - .L_38)


	//   ....[0]....
.L_38:
        /*036c*/ 	.word	0x000013a0


	//   ....[1]....
        /*0370*/ 	.word	0x00001400


	//   ....[2]....
        /*0374*/ 	.word	0x0000a5b0


	//   ....[3]....
        /*0378*/ 	.word	0x0000a5e0


	//   ....[4]....
        /*037c*/ 	.word	0x0000b690


	//----- nvinfo : EIATTR_MAX_THREADS
	.align		4
.L_39:
        /*0380*/ 	.byte	0x04, 0x05
        /*0382*/ 	.short	(.L_41 - .L_40)
.L_40:
        /*0384*/ 	.word	0x00000180
        /*0388*/ 	.word	0x00000001
        /*038c*/ 	.word	0x00000001


	//----- nvinfo : EIATTR_CRS_STACK_SIZE
	.align		4
.L_41:
        /*0390*/ 	.byte	0x04, 0x1e
        /*0392*/ 	.short	(.L_43 - .L_42)
.L_42:
        /*0394*/ 	.word	0x00000000


	//----- nvinfo : EIATTR_CBANK_PARAM_SIZE
	.align		4
.L_43:
        /*0398*/ 	.byte	0x03, 0x19
        /*039a*/ 	.short	0x0470


	//----- nvinfo : EIATTR_PARAM_CBANK
	.align		4
        /*039c*/ 	.byte	0x04, 0x0a
        /*039e*/ 	.short	(.L_45 - .L_44)
	.align		4
.L_44:
        /*03a0*/ 	.word	index@(.nv.constant0._ZN7cutlass13device_kernelINS_4gemm6kernel13GemmUniversalIN4cute5tupleIJiiiiEEENS1_10collective13CollectiveMmaINS1_34MainloopSm90TmaGmmaWarpSpecializedILi5ENS5_IJNS4_1CILi1EEENSA_ILi8EEESB_EEENS1_32KernelTmaWarpSpecializedPingpongEEENS5_IJNSA_ILi64EEENSA_ILi256EEESG_EEENS_6half_tENS5_IJlSB_lEEESJ_SK_NS4_8TiledMMAINS4_8MMA_AtomIJNS4_4SM904GMMA26MMA_64x256x16_F32F16F16_SSILNSO_5MajorE0ELSQ_0ELNSO_7ScaleInE1ELSR_1EEEEEENS4_6LayoutINS5_IJSB_SB_SB_EEENS5_IJNSA_ILi0EEESW_SW_EEEEENS5_IJNS4_10UnderscoreESZ_SZ_EEEEENS4_23SM90_TMA_LOAD_MULTICASTENS4_14ComposedLayoutINS4_7SwizzleILi3ELi4ELi3EEENS4_18smem_ptr_flag_bitsILi16EEENSU_INS5_IJSC_SG_EEENS5_IJSG_SB_EEEEEEEvNS4_8identityENS4_13SM90_TMA_LOADES1B_vS1C_EENS_8epilogue10collective6detail29Sm90TmaWarpSpecializedAdapterINS1G_15DefaultEpilogueISJ_SK_SK_NS1F_6thread17LinearCombinationISJ_Li1EffLNS1K_9ScaleType4KindE0ELNS_15FloatRoundStyleE2ESJ_EENS1_15EpilogueDefaultEEEEEvvEEEEvNT_6ParamsE)
        /*03a4*/ 	.short	0x0210
        /*03a6*/ 	.short	0x0470


	//----- nvinfo : EIATTR_SW_WAR
	.align		4
.L_45:
        /*03a8*/ 	.byte	0x04, 0x36
        /*03aa*/ 	.short	(.L_47 - .L_46)
.L_46:
        /*03ac*/ 	.word	0x00000008
.L_47:


//--------------------- .nv.callgraph             --------------------------
	.section	.nv.callgraph,"",@"SHT_CUDA_CALLGRAPH"
	.align	4
	.sectionentsize	8
	.align		4
        /*0000*/ 	.word	0x00000000
	.align		4
        /*0004*/ 	.word	0xffffffff
	.align		4
        /*0008*/ 	.word	index@(_ZN7cutlass13device_kernelINS_4gemm6kernel13GemmUniversalIN4cute5tupleIJiiiiEEENS1_10collective13CollectiveMmaINS1_34MainloopSm90TmaGmmaWarpSpecializedILi5ENS5_IJNS4_1CILi1EEENSA_ILi8EEESB_EEENS1_32KernelTmaWarpSpecializedPingpongEEENS5_IJNSA_ILi64EEENSA_ILi256EEESG_EEENS_6half_tENS5_IJlSB_lEEESJ_SK_NS4_8TiledMMAINS4_8MMA_AtomIJNS4_4SM904GMMA26MMA_64x256x16_F32F16F16_SSILNSO_5MajorE0ELSQ_0ELNSO_7ScaleInE1ELSR_1EEEEEENS4_6LayoutINS5_IJSB_SB_SB_EEENS5_IJNSA_ILi0EEESW_SW_EEEEENS5_IJNS4_10UnderscoreESZ_SZ_EEEEENS4_23SM90_TMA_LOAD_MULTICASTENS4_14ComposedLayoutINS4_7SwizzleILi3ELi4ELi3EEENS4_18smem_ptr_flag_bitsILi16EEENSU_INS5_IJSC_SG_EEENS5_IJSG_SB_EEEEEEEvNS4_8identityENS4_13SM90_TMA_LOADES1B_vS1C_EENS_8epilogue10collective6detail29Sm90TmaWarpSpecializedAdapterINS1G_15DefaultEpilogueISJ_SK_SK_NS1F_6thread17LinearCombinationISJ_Li1EffLNS1K_9ScaleType4KindE0ELNS_15FloatRoundStyleE2ESJ_EENS1_15EpilogueDefaultEEEEEvvEEEEvNT_6ParamsE)
	.align		4
        /*000c*/ 	.word	index@(__assertfail)
	.align		4
        /*0010*/ 	.word	0x00000000
	.align		4
        /*0014*/ 	.word	0xfffffffe
	.align		4
        /*0018*/ 	.word	0x00000000
	.align		4
        /*001c*/ 	.word	0xfffffffd
	.align		4
        /*0020*/ 	.word	0x00000000
	.align		4
        /*0024*/ 	.word	0xfffffffc


//--------------------- .nv.constant4             --------------------------
	.section	.nv.constant4,"a",@progbits
	.align	8
	.align		8
.nv.constant4:
        /*0000*/ 	.dword	__assertfail
	.align		8
        /*0008*/ 	.dword	__unnamed_1
	.align		8
        /*0010*/ 	.dword	_ZN40_INTERNAL_1e279afd_4_k_cu_14a67e14_236184cuda3std3__45__cpo5beginE
	.align		8
        /*0018*/ 	.dword	_ZN40_INTERNAL_1e279afd_4_k_cu_14a67e14_236184cuda3std3__45__cpo3endE
	.align		8
        /*0020*/ 	.dword	_ZN40_INTERNAL_1e279afd_4_k_cu_14a67e14_236184cuda3std3__45__cpo6cbeginE
	.align		8
        /*0028*/ 	.dword	_ZN40_INTERNAL_1e279afd_4_k_cu_14a67e14_236184cuda3std3__45__cpo4cendE
	.align		8
        /*0030*/ 	.dword	_ZN40_INTERNAL_1e279afd_4_k_cu_14a67e14_236184cuda3std3__442_GLOBAL__N__1e279afd_4_k_cu_14a67e14_236186ignoreE
	.align		8
        /*0038*/ 	.dword	_ZN40_INTERNAL_1e279afd_4_k_cu_14a67e14_236184cuda3std3__419piecewise_constructE
	.align		8
        /*0040*/ 	.dword	_ZN40_INTERNAL_1e279afd_4_k_cu_14a67e14_236184cuda3std3__48in_placeE
	.align		8
        /*0048*/ 	.dword	_ZN40_INTERNAL_1e279afd_4_k_cu_14a67e14_236184cuda3std6ranges3__45__cpo4swapE
	.align		8
        /*0050*/ 	.dword	_ZN40_INTERNAL_1e279afd_4_k_cu_14a67e14_236184cuda3std6ranges3__45__cpo9iter_moveE
	.align		8
        /*0058*/ 	.dword	_ZN40_INTERNAL_1e279afd_4_k_cu_14a67e14_236184cute7productE
	.align		8
        /*0060*/ 	.dword	_ZN40_INTERNAL_1e279afd_4_k_cu_14a67e14_236184cute1_E
	.align		8
        /*0068*/ 	.dword	$str$22
	.align		8
        /*0070*/ 	.dword	$str$23


//--------------------- .text._ZN7cutlass13device_kernelINS_4gemm6kernel13GemmUniversalIN4cute5tupleIJiiiiEEENS1_10collective13CollectiveMmaINS1_34MainloopSm90TmaGmmaWarpSpecializedILi5ENS5_IJNS4_1CILi1EEENSA_ILi8EEESB_EEENS1_32KernelTmaWarpSpecializedPingpongEEENS5_IJNSA_ILi64EEENSA_ILi256EEESG_EEENS_6half_tENS5_IJlSB_lEEESJ_SK_NS4_8TiledMMAINS4_8MMA_AtomIJNS4_4SM904GMMA26MMA_64x256x16_F32F16F16_SSILNSO_5MajorE0ELSQ_0ELNSO_7ScaleInE1ELSR_1EEEEEENS4_6LayoutINS5_IJSB_SB_SB_EEENS5_IJNSA_ILi0EEESW_SW_EEEEENS5_IJNS4_10UnderscoreESZ_SZ_EEEEENS4_23SM90_TMA_LOAD_MULTICASTENS4_14ComposedLayoutINS4_7SwizzleILi3ELi4ELi3EEENS4_18smem_ptr_flag_bitsILi16EEENSU_INS5_IJSC_SG_EEENS5_IJSG_SB_EEEEEEEvNS4_8identityENS4_13SM90_TMA_LOADES1B_vS1C_EENS_8epilogue10collective6detail29Sm90TmaWarpSpecializedAdapterINS1G_15DefaultEpilogueISJ_SK_SK_NS1F_6thread17LinearCombinationISJ_Li1EffLNS1K_9ScaleType4KindE0ELNS_15FloatRoundStyleE2ESJ_EENS1_15EpilogueDefaultEEEEEvvEEEEvNT_6ParamsE --------------------------
	.section	.text._ZN7cutlass13device_kernelINS_4gemm6kernel13GemmUniversalIN4cute5tupleIJiiiiEEENS1_10collective13CollectiveMmaINS1_34MainloopSm90TmaGmmaWarpSpecializedILi5ENS5_IJNS4_1CILi1EEENSA_ILi8EEESB_EEENS1_32KernelTmaWarpSpecializedPingpongEEENS5_IJNSA_ILi64EEENSA_ILi256EEESG_EEENS_6half_tENS5_IJlSB_lEEESJ_SK_NS4_8TiledMMAINS4_8MMA_AtomIJNS4_4SM904GMMA26MMA_64x256x16_F32F16F16_SSILNSO_5MajorE0ELSQ_0ELNSO_7ScaleInE1ELSR_1EEEEEENS4_6LayoutINS5_IJSB_SB_SB_EEENS5_IJNSA_ILi0EEESW_SW_EEEEENS5_IJNS4_10UnderscoreESZ_SZ_EEEEENS4_23SM90_TMA_LOAD_MULTICASTENS4_14ComposedLayoutINS4_7SwizzleILi3ELi4ELi3EEENS4_18smem_ptr_flag_bitsILi16EEENSU_INS5_IJSC_SG_EEENS5_IJSG_SB_EEEEEEEvNS4_8identityENS4_13SM90_TMA_LOADES1B_vS1C_EENS_8epilogue10collective6detail29Sm90TmaWarpSpecializedAdapterINS1G_15DefaultEpilogueISJ_SK_SK_NS1F_6thread17LinearCombinationISJ_Li1EffLNS1K_9ScaleType4KindE0ELNS_15FloatRoundStyleE2ESJ_EENS1_15EpilogueDefaultEEEEEvvEEEEvNT_6ParamsE,"ax",@progbits
	.align	128
.text._ZN7cutlass13device_kernelINS_4gemm6kernel13GemmUniversalIN4cute5tupleIJiiiiEEENS1_10collective13CollectiveMmaINS1_34MainloopSm90TmaGmmaWarpSpecializedILi5ENS5_IJNS4_1CILi1EEENSA_ILi8EEESB_EEENS1_32KernelTmaWarpSpecializedPingpongEEENS5_IJNSA_ILi64EEENSA_ILi256EEESG_EEENS_6half_tENS5_IJlSB_lEEESJ_SK_NS4_8TiledMMAINS4_8MMA_AtomIJNS4_4SM904GMMA26MMA_64x256x16_F32F16F16_SSILNSO_5MajorE0ELSQ_0ELNSO_7ScaleInE1ELSR_1EEEEEENS4_6LayoutINS5_IJSB_SB_SB_EEENS5_IJNSA_ILi0EEESW_SW_EEEEENS5_IJNS4_10UnderscoreESZ_SZ_EEEEENS4_23SM90_TMA_LOAD_MULTICASTENS4_14ComposedLayoutINS4_7SwizzleILi3ELi4ELi3EEENS4_18smem_ptr_flag_bitsILi16EEENSU_INS5_IJSC_SG_EEENS5_IJSG_SB_EEEEEEEvNS4_8identityENS4_13SM90_TMA_LOADES1B_vS1C_EENS_8epilogue10collective6detail29Sm90TmaWarpSpecializedAdapterINS1G_15DefaultEpilogueISJ_SK_SK_NS1F_6thread17LinearCombinationISJ_Li1EffLNS1K_9ScaleType4KindE0ELNS_15FloatRoundStyleE2ESJ_EENS1_15EpilogueDefaultEEEEEvvEEEEvNT_6ParamsE:
        .type           _ZN7cutlass13device_kernelINS_4gemm6kernel13GemmUniversalIN4cute5tupleIJiiiiEEENS1_10collective13CollectiveMmaINS1_34MainloopSm90TmaGmmaWarpSpecializedILi5ENS5_IJNS4_1CILi1EEENSA_ILi8EEESB_EEENS1_32KernelTmaWarpSpecializedPingpongEEENS5_IJNSA_ILi64EEENSA_ILi256EEESG_EEENS_6half_tENS5_IJlSB_lEEESJ_SK_NS4_8TiledMMAINS4_8MMA_AtomIJNS4_4SM904GMMA26MMA_64x256x16_F32F16F16_SSILNSO_5MajorE0ELSQ_0ELNSO_7ScaleInE1ELSR_1EEEEEENS4_6LayoutINS5_IJSB_SB_SB_EEENS5_IJNSA_ILi0EEESW_SW_EEEEENS5_IJNS4_10UnderscoreESZ_SZ_EEEEENS4_23SM90_TMA_LOAD_MULTICASTENS4_14ComposedLayoutINS4_7SwizzleILi3ELi4ELi3EEENS4_18smem_ptr_flag_bitsILi16EEENSU_INS5_IJSC_SG_EEENS5_IJSG_SB_EEEEEEEvNS4_8identityENS4_13SM90_TMA_LOADES1B_vS1C_EENS_8epilogue10collective6detail29Sm90TmaWarpSpecializedAdapterINS1G_15DefaultEpilogueISJ_SK_SK_NS1F_6thread17LinearCombinationISJ_Li1EffLNS1K_9ScaleType4KindE0ELNS_15FloatRoundStyleE2ESJ_EENS1_15EpilogueDefaultEEEEEvvEEEEvNT_6ParamsE,@function
        .size           _ZN7cutlass13device_kernelINS_4gemm6kernel13GemmUniversalIN4cute5tupleIJiiiiEEENS1_10collective13CollectiveMmaINS1_34MainloopSm90TmaGmmaWarpSpecializedILi5ENS5_IJNS4_1CILi1EEENSA_ILi8EEESB_EEENS1_32KernelTmaWarpSpecializedPingpongEEENS5_IJNSA_ILi64EEENSA_ILi256EEESG_EEENS_6half_tENS5_IJlSB_lEEESJ_SK_NS4_8TiledMMAINS4_8MMA_AtomIJNS4_4SM904GMMA26MMA_64x256x16_F32F16F16_SSILNSO_5MajorE0ELSQ_0ELNSO_7ScaleInE1ELSR_1EEEEEENS4_6LayoutINS5_IJSB_SB_SB_EEENS5_IJNSA_ILi0EEESW_SW_EEEEENS5_IJNS4_10UnderscoreESZ_SZ_EEEEENS4_23SM90_TMA_LOAD_MULTICASTENS4_14ComposedLayoutINS4_7SwizzleILi3ELi4ELi3EEENS4_18smem_ptr_flag_bitsILi16EEENSU_INS5_IJSC_SG_EEENS5_IJSG_SB_EEEEEEEvNS4_8identityENS4_13SM90_TMA_LOADES1B_vS1C_EENS_8epilogue10collective6detail29Sm90TmaWarpSpecializedAdapterINS1G_15DefaultEpilogueISJ_SK_SK_NS1F_6thread17LinearCombinationISJ_Li1EffLNS1K_9ScaleType4KindE0ELNS_15FloatRoundStyleE2ESJ_EENS1_15EpilogueDefaultEEEEEvvEEEEvNT_6ParamsE,(.L_x_331 - _ZN7cutlass13device_kernelINS_4gemm6kernel13GemmUniversalIN4cute5tupleIJiiiiEEENS1_10collective13CollectiveMmaINS1_34MainloopSm90TmaGmmaWarpSpecializedILi5ENS5_IJNS4_1CILi1EEENSA_ILi8EEESB_EEENS1_32KernelTmaWarpSpecializedPingpongEEENS5_IJNSA_ILi64EEENSA_ILi256EEESG_EEENS_6half_tENS5_IJlSB_lEEESJ_SK_NS4_8TiledMMAINS4_8MMA_AtomIJNS4_4SM904GMMA26MMA_64x256x16_F32F16F16_SSILNSO_5MajorE0ELSQ_0ELNSO_7ScaleInE1ELSR_1EEEEEENS4_6LayoutINS5_IJSB_SB_SB_EEENS5_IJNSA_ILi0EEESW_SW_EEEEENS5_IJNS4_10UnderscoreESZ_SZ_EEEEENS4_23SM90_TMA_LOAD_MULTICASTENS4_14ComposedLayoutINS4_7SwizzleILi3ELi4ELi3EEENS4_18smem_ptr_flag_bitsILi16EEENSU_INS5_IJSC_SG_EEENS5_IJSG_SB_EEEEEEEvNS4_8identityENS4_13SM90_TMA_LOADES1B_vS1C_EENS_8epilogue10collective6detail29Sm90TmaWarpSpecializedAdapterINS1G_15DefaultEpilogueISJ_SK_SK_NS1F_6thread17LinearCombinationISJ_Li1EffLNS1K_9ScaleType4KindE0ELNS_15FloatRoundStyleE2ESJ_EENS1_15EpilogueDefaultEEEEEvvEEEEvNT_6ParamsE)
        .other          _ZN7cutlass13device_kernelINS_4gemm6kernel13GemmUniversalIN4cute5tupleIJiiiiEEENS1_10collective13CollectiveMmaINS1_34MainloopSm90TmaGmmaWarpSpecializedILi5ENS5_IJNS4_1CILi1EEENSA_ILi8EEESB_EEENS1_32KernelTmaWarpSpecializedPingpongEEENS5_IJNSA_ILi64EEENSA_ILi256EEESG_EEENS_6half_tENS5_IJlSB_lEEESJ_SK_NS4_8TiledMMAINS4_8MMA_AtomIJNS4_4SM904GMMA26MMA_64x256x16_F32F16F16_SSILNSO_5MajorE0ELSQ_0ELNSO_7ScaleInE1ELSR_1EEEEEENS4_6LayoutINS5_IJSB_SB_SB_EEENS5_IJNSA_ILi0EEESW_SW_EEEEENS5_IJNS4_10UnderscoreESZ_SZ_EEEEENS4_23SM90_TMA_LOAD_MULTICASTENS4_14ComposedLayoutINS4_7SwizzleILi3ELi4ELi3EEENS4_18smem_ptr_flag_bitsILi16EEENSU_INS5_IJSC_SG_EEENS5_IJSG_SB_EEEEEEEvNS4_8identityENS4_13SM90_TMA_LOADES1B_vS1C_EENS_8epilogue10collective6detail29Sm90TmaWarpSpecializedAdapterINS1G_15DefaultEpilogueISJ_SK_SK_NS1F_6thread17LinearCombinationISJ_Li1EffLNS1K_9ScaleType4KindE0ELNS_15FloatRoundStyleE2ESJ_EENS1_15EpilogueDefaultEEEEEvvEEEEvNT_6ParamsE,@"STO_CUDA_ENTRY STV_DEFAULT"
_ZN7cutlass13device_kernelINS_4gemm6kernel13GemmUniversalIN4cute5tupleIJiiiiEEENS1_10collective13CollectiveMmaINS1_34MainloopSm90TmaGmmaWarpSpecializedILi5ENS5_IJNS4_1CILi1EEENSA_ILi8EEESB_EEENS1_32KernelTmaWarpSpecializedPingpongEEENS5_IJNSA_ILi64EEENSA_ILi256EEESG_EEENS_6half_tENS5_IJlSB_lEEESJ_SK_NS4_8TiledMMAINS4_8MMA_AtomIJNS4_4SM904GMMA26MMA_64x256x16_F32F16F16_SSILNSO_5MajorE0ELSQ_0ELNSO_7ScaleInE1ELSR_1EEEEEENS4_6LayoutINS5_IJSB_SB_SB_EEENS5_IJNSA_ILi0EEESW_SW_EEEEENS5_IJNS4_10UnderscoreESZ_SZ_EEEEENS4_23SM90_TMA_LOAD_MULTICASTENS4_14ComposedLayoutINS4_7SwizzleILi3ELi4ELi3EEENS4_18smem_ptr_flag_bitsILi16EEENSU_INS5_IJSC_SG_EEENS5_IJSG_SB_EEEEEEEvNS4_8identityENS4_13SM90_TMA_LOADES1B_vS1C_EENS_8epilogue10collective6detail29Sm90TmaWarpSpecializedAdapterINS1G_15DefaultEpilogueISJ_SK_SK_NS1F_6thread17LinearCombinationISJ_Li1EffLNS1K_9ScaleType4KindE0ELNS_15FloatRoundStyleE2ESJ_EENS1_15EpilogueDefaultEEEEEvvEEEEvNT_6ParamsE:
[----:B------:R-:W0:Y:S02]  /*0000*/  LDC R1, c[0x0][0x28] ;  /* 0x00000a00ff017b82 */ /* 0x000e240000000800 */
[----:B0-----:R-:W-:Y:S01]  /*0010*/  VIADD R1, R1, 0xfffffff8 ;  /* 0xfffffff801017836 */ /* 0x001fe20000000000 */
[----:B------:R-:W0:Y:S01]  /*0020*/  S2R R4, SR_TID.X ;  /* 0x0000000000047919 */ /* 0x000e220000002100 */
[----:B------:R-:W-:Y:S01]  /*0030*/  ELECT P0, URZ, PT ;  /* 0x00000000003f782f */ /* 0x000fe20003800000 */
[----:B------:R-:W-:Y:S01]  /*0040*/  BSSY B0, `(.L_x_0) ;  /* 0x000000f000007945 */ /* 0x000fe20003800000 */
[--C-:B0-----:R-:W-:Y:S02]  /*0050*/  SHF.R.U32.HI R0, RZ, 0x5, R4.reuse ;  /* 0x00000005ff007819 */ /* 0x101fe40000011604 */
[----:B------:R-:W-:-:S03]  /*0060*/  SHF.R.U32.HI R7, RZ, 0x7, R4 ;  /* 0x00000007ff077819 */ /* 0x000fc60000011604 */
[----:B------:R-:W0:Y:S04]  /*0070*/  SHFL.IDX PT, R2, R0, RZ, 0x1f ;  /* 0x00001fff00027589 */ /* 0x000e2800000e0000 */
[----:B------:R1:W2:Y:S01]  /*0080*/  SHFL.IDX PT, R10, R7, RZ, 0x1f ;  /* 0x00001fff070a7589 */ /* 0x0002a200000e0000 */
[----:B0-----:R-:W-:-:S13]  /*0090*/  ISETP.NE.OR P0, PT, R2, RZ, !P0 ;  /* 0x000000ff0200720c */ /* 0x001fda0004705670 */
[----:B-12---:R-:W-:Y:S05]  /*00a0*/  @P0 BRA `(.L_x_1) ;  /* 0x0000000000200947 */ /* 0x006fea0003800000 */
[----:B------:R-:W-:Y:S02]  /*00b0*/  ULDC.64 UR4, c[0x0][0x198] ;  /* 0x0000660000047ab9 */ /* 0x000fe40000000a00 */
[----:B------:R-:W-:Y:S02]  /*00c0*/  UIADD3 UR6, UP0, UR4, 0xf0, URZ ;  /* 0x000000f004067890 */ /* 0x000fe4000ff1e03f */
[----:B------:R-:W-:Y:S02]  /*00d0*/  UIADD3 UR4, UP1, UR4, 0x1f0, URZ ;  /* 0x000001f004047890 */ /* 0x000fe4000ff3e03f */
[----:B------:R-:W-:Y:S02]  /*00e0*/  UIADD3.X UR7, URZ, UR5, URZ, UP0, !UPT ;  /* 0x000000053f077290 */ /* 0x000fe400087fe43f */
[----:B------:R-:W-:-:S07]  /*00f0*/  UIADD3.X UR5, URZ, UR5, URZ, UP1, !UPT ;  /* 0x000000053f057290 */ /* 0x000fce0008ffe43f */
[----:B------:R0:W-:Y:S02]  /*0100*/  UTMACCTL.PF [UR6] ;  /* 0x00000000060079b9 */ /* 0x0001e40008040000 */
[----:B------:R0:W-:Y:S02]  /*0110*/  UTMACCTL.PF [UR4] ;  /* 0x00000000040079b9 */ /* 0x0001e40008040000 */
[----:B0-----:R-:W-:Y:S01]  /*0120*/  NOP ;  /* 0x0000000000007918 */ /* 0x001fe20000000000 */
.L_x_1:
[----:B------:R-:W-:Y:S05]  /*0130*/  BSYNC B0 ;  /* 0x0000000000007941 */ /* 0x000fea0003800000 */
.L_x_0:
[----:B------:R-:W0:Y:S02]  /*0140*/  SHFL.IDX PT, R8, R0, RZ, 0x1f ;  /* 0x00001fff00087589 */ /* 0x000e2400000e0000 */
[----:B0-----:R-:W-:-:S13]  /*0150*/  ISETP.NE.AND P0, PT, R8, RZ, PT ;  /* 0x000000ff0800720c */ /* 0x001fda0003f05270 */
[----:B------:R-:W-:Y:S05]  /*0160*/  @P0 BRA `(.L_x_2) ;  /* 0x0000000000600947 */ /* 0x000fea0003800000 */
[----:B------:R-:W0:Y:S01]  /*0170*/  S2UR UR8, SR_CgaCtaId ;  /* 0x00000000000879c3 */ /* 0x000e220000008800 */
[----:B------:R-:W-:Y:S01]  /*0180*/  UMOV UR4, 0x400 ;  /* 0x0000040000047882 */ /* 0x000fe20000000000 */
[----:B------:R-:W-:Y:S01]  /*0190*/  UMOV UR5, 0x1 ;  /* 0x0000000100057882 */ /* 0x000fe20000000000 */
[----:B------:R-:W-:Y:S01]  /*01a0*/  UMOV UR6, 0x8 ;  /* 0x0000000800067882 */ /* 0x000fe20000000000 */
[----:B------:R-:W-:Y:S01]  /*01b0*/  ELECT P0, URZ, PT ;  /* 0x00000000003f782f */ /* 0x000fe20003800000 */
[----:B------:R-:W-:-:S04]  /*01c0*/  UIADD3 UR6, -UR6, 0x100000, URZ ;  /* 0x0010000006067890 */ /* 0x000fc8000fffe13f */
[----:B------:R-:W-:Y:S02]  /*01d0*/  USHF.L.U32 UR7, UR6, 0xb, URZ ;  /* 0x0000000b06077899 */ /* 0x000fe4000800063f */
[----:B------:R-:W-:Y:S02]  /*01e0*/  USHF.L.U32 UR6, UR6, 0x1, URZ ;  /* 0x0000000106067899 */ /* 0x000fe4000800063f */
[----:B0-----:R-:W-:Y:S02]  /*01f0*/  ULEA UR8, UR8, UR4, 0x18 ;  /* 0x0000000408087291 */ /* 0x001fe4000f8ec03f */
[----:B------:R-:W-:-:S04]  /*0200*/  UIADD3 UR4, -UR5, 0x100000, URZ ;  /* 0x0010000005047890 */ /* 0x000fc8000fffe13f */
[----:B------:R-:W-:Y:S02]  /*0210*/  USHF.L.U32 UR5, UR4, 0xb, URZ ;  /* 0x0000000b04057899 */ /* 0x000fe4000800063f */
[----:B------:R-:W-:Y:S01]  /*0220*/  USHF.L.U32 UR4, UR4, 0x1, URZ ;  /* 0x0000000104047899 */ /* 0x000fe2000800063f */
[----:B------:R-:W0:Y:S11]  /*0230*/  FENCE.VIEW.ASYNC.S ;  /* 0x00000000000073c6 */ /* 0x000e360000000000 */
[----:B0-----:R0:W1:Y:S01]  /*0240*/  SYNCS.EXCH.64 URZ, [UR8], UR4 ;  /* 0x00000004083f75b2 */ /* 0x0010620008000100 */
[----:B------:R0:W2:Y:S01]  /*0250*/  SYNCS.EXCH.64 URZ, [UR8+0x28], UR6 ;  /* 0x00002806083f75b2 */ /* 0x0000a20008000100 */
[----:B------:R0:W3:Y:S01]  /*0260*/  SYNCS.EXCH.64 URZ, [UR8+0x8], UR4 ;  /* 0x00000804083f75b2 */ /* 0x0000e20008000100 */
[----:B------:R0:W4:Y:S01]  /*0270*/  SYNCS.EXCH.64 URZ, [UR8+0x30], UR6 ;  /* 0x00003006083f75b2 */ /* 0x0001220008000100 */
[----:B------:R0:W0:Y:S01]  /*0280*/  SYNCS.EXCH.64 URZ, [UR8+0x10], UR4 ;  /* 0x00001004083f75b2 */ /* 0x0000220008000100 */
[----:B------:R0:W0:Y:S01]  /*0290*/  SYNCS.EXCH.64 URZ, [UR8+0x38], UR6 ;  /* 0x00003806083f75b2 */ /* 0x0000220008000100 */
[----:B------:R0:W0:Y:S01]  /*02a0*/  SYNCS.EXCH.64 URZ, [UR8+0x18], UR4 ;  /* 0x00001804083f75b2 */ /* 0x0000220008000100 */
[----:B------:R0:W0:Y:S01]  /*02b0*/  SYNCS.EXCH.64 URZ, [UR8+0x40], UR6 ;  /* 0x00004006083f75b2 */ /* 0x0000220008000100 */
[----:B------:R0:W0:Y:S01]  /*02c0*/  SYNCS.EXCH.64 URZ, [UR8+0x20], UR4 ;  /* 0x00002004083f75b2 */ /* 0x0000220008000100 */
[----:B------:R0:W0:Y:S01]  /*02d0*/  SYNCS.EXCH.64 URZ, [UR8+0x48], UR6 ;  /* 0x00004806083f75b2 */ /* 0x0000220008000100 */
[----:B------:R-:W-:Y:S01]  /*02e0*/  NOP ;  /* 0x0000000000007918 */ /* 0x000fe20000000000 */
.L_x_2:
[----:B------:R-:W5:Y:S01]  /*02f0*/  SHFL.IDX PT, R9, R0, RZ, 0x1f ;  /* 0x00001fff00097589 */ /* 0x000f6200000e0000 */
[----:B------:R-:W1:Y:S01]  /*0300*/  S2UR UR12, SR_CTAID.X ;  /* 0x00000000000c79c3 */ /* 0x000e620000002500 */
[----:B------:R-:W-:Y:S02]  /*0310*/  SHF.R.S32.HI R3, RZ, 0x1f, R4 ;  /* 0x0000001fff037819 */ /* 0x000fe40000011404 */
[----:B------:R-:W-:Y:S01]  /*0320*/  ELECT P0, URZ, PT ;  /* 0x00000000003f782f */ /* 0x000fe20003800000 */
[----:B------:R-:W2:Y:S01]  /*0330*/  SHFL.IDX PT, R5, R0, RZ, 0x1f ;  /* 0x00001fff00057589 */ /* 0x000ea200000e0000 */
[----:B------:R-:W-:Y:S02]  /*0340*/  ELECT P1, URZ, PT ;  /* 0x00000000003f782f */ /* 0x000fe40003820000 */
[----:B------:R-:W-:Y:S01]  /*0350*/  LEA.HI R3, R3, R4, RZ, 0x7 ;  /* 0x0000000403037211 */ /* 0x000fe200078f38ff */
[----:B0-----:R-:W-:Y:S01]  /*0360*/  ULDC UR4, c[0x0][0x150] ;  /* 0x0000540000047ab9 */ /* 0x001fe20000000800 */
[----:B------:R-:W0:Y:S01]  /*0370*/  S2R R6, SR_CTAID.Y ;  /* 0x0000000000067919 */ /* 0x000e220000002600 */
[----:B------:R-:W-:Y:S01]  /*0380*/  SHF.R.S32.HI R11, RZ, 0x1f, R8 ;  /* 0x0000001fff0b7819 */ /* 0x000fe20000011408 */
[----:B------:R-:W3:Y:S01]  /*0390*/  LDC R21, c[0x0][0x148] ;  /* 0x00005200ff157b82 */ /* 0x000ee20000000800 */
[----:B------:R-:W-:Y:S01]  /*03a0*/  LOP3.LUT R3, R3, 0xffffff80, RZ, 0xc0, !PT ;  /* 0xffffff8003037812 */ /* 0x000fe200078ec0ff */
[----:B------:R-:W-:Y:S01]  /*03b0*/  UMOV UR11, 0x80 ;  /* 0x00000080000b7882 */ /* 0x000fe20000000000 */
[----:B------:R-:W-:Y:S01]  /*03c0*/  LEA.HI R11, R11, R8, RZ, 0x2 ;  /* 0x000000080b0b7211 */ /* 0x000fe200078f10ff */
[----:B------:R-:W-:Y:S01]  /*03d0*/  NOP ;  /* 0x0000000000007918 */ /* 0x000fe20000000000 */
[----:B------:R-:W-:Y:S01]  /*03e0*/  NOP ;  /* 0x0000000000007918 */ /* 0x000fe20000000000 */
[----:B------:R-:W-:Y:S01]  /*03f0*/  IMAD.IADD R3, R4, 0x1, -R3 ;  /* 0x0000000104037824 */ /* 0x000fe200078e0a03 */
[----:B------:R-:W-:Y:S01]  /*0400*/  LOP3.LUT R11, R11, 0x3ffffffc, RZ, 0xc0, !PT ;  /* 0x3ffffffc0b0b7812 */ /* 0x000fe200078ec0ff */
[----:B------:R-:W4:Y:S01]  /*0410*/  LDC R15, c[0x0][0x140] ;  /* 0x00005000ff0f7b82 */ /* 0x000f220000000800 */
[C---:B------:R-:W-:Y:S01]  /*0420*/  VIADD R35, R10.reuse, 0xffffffff ;  /* 0xffffffff0a237836 */ /* 0x040fe20000000000 */
[----:B------:R-:W-:-:S02]  /*0430*/  ISETP.NE.AND P2, PT, R10, RZ, PT ;  /* 0x000000ff0a00720c */ /* 0x000fc40003f45270 */
[----:B------:R-:W-:Y:S01]  /*0440*/  SHF.R.S32.HI R14, RZ, 0x1f, R3 ;  /* 0x0000001fff0e7819 */ /* 0x000fe20000011403 */
[----:B------:R-:W-:Y:S01]  /*0450*/  IMAD.IADD R11, R8, 0x1, -R11 ;  /* 0x00000001080b7824 */ /* 0x000fe200078e0a0b */
[----:B-----5:R-:W-:Y:S02]  /*0460*/  ISETP.NE.OR P0, PT, R9, RZ, !P0 ;  /* 0x000000ff0900720c */ /* 0x020fe40004705670 */
[----:B-1----:R-:W-:Y:S01]  /*0470*/  I2FP.F32.U32 R12, UR12 ;  /* 0x0000000c000c7c45 */ /* 0x002fe20008201000 */
[----:B------:R-:W1:Y:S01]  /*0480*/  LDC R13, c[0x0][0x144] ;  /* 0x00005100ff0d7b82 */ /* 0x000e620000000800 */
[----:B--2---:R-:W-:Y:S02]  /*0490*/  ISETP.NE.OR P1, PT, R5, RZ, !P1 ;  /* 0x000000ff0500720c */ /* 0x004fe40004f25670 */
[----:B------:R-:W-:Y:S01]  /*04a0*/  LEA.HI R0, R14, R3, RZ, 0x3 ;  /* 0x000000030e007211 */ /* 0x000fe200078f18ff */
[----:B------:R-:W-:Y:S01]  /*04b0*/  FMUL R12, R12, UR4 ;  /* 0x000000040c0c7c20 */ /* 0x000fe20008400000 */
[----:B------:R-:W-:Y:S01]  /*04c0*/  ULDC UR4, c[0x0][0x154] ;  /* 0x0000550000047ab9 */ /* 0x000fe20000000800 */
[----:B------:R-:W-:-:S02]  /*04d0*/  SHF.R.S32.HI R5, RZ, 0x1f, R2 ;  /* 0x0000001fff057819 */ /* 0x000fc40000011402 */
[--C-:B------:R-:W-:Y:S02]  /*04e0*/  SHF.R.S32.HI R9, RZ, 0x3, R0.reuse ;  /* 0x00000003ff097819 */ /* 0x100fe40000011400 */
[----:B------:R-:W-:Y:S01]  /*04f0*/  VOTEU.ALL UP0, P0 ;  /* 0x00000000003f7886 */ /* 0x000fe20000000000 */
[----:B------:R-:W-:Y:S01]  /*0500*/  SHF.R.S32.HI R0, RZ, 0x1f, R0 ;  /* 0x0000001fff007819 */ /* 0x000fe20000011400 */
[----:B------:R-:W2:Y:S01]  /*0510*/  F2I.U32.TRUNC.NTZ R12, R12 ;  /* 0x0000000c000c7305 */ /* 0x000ea2000020f000 */
[----:B0-----:R-:W-:Y:S01]  /*0520*/  I2FP.F32.U32 R8, R6 ;  /* 0x0000000600087245 */ /* 0x001fe20000201000 */
[----:B------:R-:W-:Y:S01]  /*0530*/  VOTEU.ALL UP1, P1 ;  /* 0x00000000003f7886 */ /* 0x000fe20000820000 */
[----:B------:R-:W0:Y:S01]  /*0540*/  @!UP0 S2UR UR7, SR_CgaCtaId ;  /* 0x00000000000789c3 */ /* 0x000e220000008800 */
[----:B------:R-:W-:Y:S01]  /*0550*/  LEA.HI R0, R0, R9, RZ, 0x2 ;  /* 0x0000000900007211 */ /* 0x000fe200078f10ff */
[----:B------:R-:W-:Y:S01]  /*0560*/  @!UP0 UMOV UR6, 0x400 ;  /* 0x0000040000068882 */ /* 0x000fe20000000000 */
[----:B------:R-:W-:Y:S01]  /*0570*/  FMUL R8, R8, UR4 ;  /* 0x0000000408087c20 */ /* 0x000fe20008400000 */
[----:B------:R-:W-:Y:S01]  /*0580*/  LEA.HI R5, R5, R2, RZ, 0x2 ;  /* 0x0000000205057211 */ /* 0x000fe200078f10ff */
[----:B------:R-:W-:Y:S01]  /*0590*/  UMOV UR4, 0x20 ;  /* 0x0000002000047882 */ /* 0x000fe20000000000 */
[----:B------:R-:W-:Y:S01]  /*05a0*/  LOP3.LUT R0, R0, 0xfffffffc, RZ, 0xc0, !PT ;  /* 0xfffffffc00007812 */ /* 0x000fe200078ec0ff */
[----:B------:R-:W-:-:S04]  /*05b0*/  @!UP0 UIADD3 UR4, -UR4, 0x100000, URZ ;  /* 0x0010000004048890 */ /* 0x000fc8000fffe13f */
[----:B------:R-:W-:Y:S02]  /*05c0*/  @!UP0 USHF.L.U32 UR5, UR4, 0xb, URZ ;  /* 0x0000000b04058899 */ /* 0x000fe4000800063f */
[----:B------:R-:W-:Y:S01]  /*05d0*/  @!UP0 USHF.L.U32 UR4, UR4, 0x1, URZ ;  /* 0x0000000104048899 */ /* 0x000fe2000800063f */
[----:B------:R-:W5:Y:S01]  /*05e0*/  @!UP1 S2UR UR10, SR_CgaCtaId ;  /* 0x00000000000a99c3 */ /* 0x000f620000008800 */
[----:B------:R-:W3:Y:S01]  /*05f0*/  F2I.U32.TRUNC.NTZ R8, R8 ;  /* 0x0000000800087305 */ /* 0x000ee2000020f000 */
[----:B------:R-:W-:Y:S01]  /*0600*/  LOP3.LUT R5, R5, 0xfffffffc, RZ, 0xc0, !PT ;  /* 0xfffffffc05057812 */ /* 0x000fe200078ec0ff */
[----:B------:R-:W-:Y:S01]  /*0610*/  IMAD.IADD R0, R9, 0x1, -R0 ;  /* 0x0000000109007824 */ /* 0x000fe200078e0a00 */
[----:B------:R-:W-:Y:S01]  /*0620*/  @!UP1 UMOV UR9, 0x400 ;  /* 0x0000040000099882 */ /* 0x000fe20000000000 */
[----:B--2---:R-:W-:Y:S01]  /*0630*/  IMAD.MOV R12, RZ, RZ, -R12 ;  /* 0x000000ffff0c7224 */ /* 0x004fe200078e0a0c */
[----:B------:R-:W-:Y:S01]  /*0640*/  VOTEU.ALL UP2, P1 ;  /* 0x00000000003f7886 */ /* 0x000fe20000840000 */
[----:B------:R-:W-:Y:S01]  /*0650*/  IMAD R0, R11, 0x4, R0 ;  /* 0x000000040b007824 */ /* 0x000fe200078e0200 */
[----:B------:R-:W-:Y:S01]  /*0660*/  VOTEU.ALL UP3, P1 ;  /* 0x00000000003f7886 */ /* 0x000fe20000860000 */
[----:B------:R-:W-:Y:S01]  /*0670*/  IMAD.IADD R5, R2, 0x1, -R5 ;  /* 0x0000000102057824 */ /* 0x000fe200078e0a05 */
[----:B------:R-:W-:Y:S01]  /*0680*/  VOTEU.ALL UP4, P1 ;  /* 0x00000000003f7886 */ /* 0x000fe20000880000 */
[C---:B------:R-:W-:Y:S01]  /*0690*/  IMAD.SHL.U32 R9, R0.reuse, 0x4, RZ ;  /* 0x0000000400097824 */ /* 0x040fe200078e00ff */
[----:B------:R-:W-:Y:S01]  /*06a0*/  VOTEU.ALL UP5, P1 ;  /* 0x00000000003f7886 */ /* 0x000fe200008a0000 */
[----:B----4-:R-:W-:Y:S01]  /*06b0*/  ISETP.EQ.U32.AND P3, PT, R15, 0x1, PT ;  /* 0x000000010f00780c */ /* 0x010fe20003f62070 */
[----:B-1----:R-:W-:Y:S01]  /*06c0*/  IMAD R20, R13, R12, UR12 ;  /* 0x0000000c0d147e24 */ /* 0x002fe2000f8e020c */
[----:B------:R-:W-:Y:S01]  /*06d0*/  ISETP.NE.AND P1, PT, R5, 0x3, PT ;  /* 0x000000030500780c */ /* 0x000fe20003f25270 */
[----:B0-----:R-:W-:Y:S01]  /*06e0*/  @!UP0 ULEA UR8, UR7, UR6, 0x18 ;  /* 0x0000000607088291 */ /* 0x001fe2000f8ec03f */
[----:B---3--:R-:W-:Y:S01]  /*06f0*/  IMAD.MOV R24, RZ, RZ, -R8 ;  /* 0x000000ffff187224 */ /* 0x008fe200078e0a08 */
[----:B------:R-:W-:Y:S01]  /*0700*/  LOP3.LUT R152, R0, 0xc, R9, 0x78, !PT ;  /* 0x0000000c00987812 */ /* 0x000fe200078e7809 */
[----:B------:R-:W-:-:S04]  /*0710*/  @!UP1 UIADD3 UR6, -UR11, 0x100000, URZ ;  /* 0x001000000b069890 */ /* 0x000fc8000fffe13f */
[----:B------:R-:W-:Y:S02]  /*0720*/  @!UP1 USHF.L.U32 UR7, UR6, 0xb, URZ ;  /* 0x0000000b06079899 */ /* 0x000fe4000800063f */
[----:B------:R-:W-:Y:S01]  /*0730*/  @!UP1 USHF.L.U32 UR6, UR6, 0x1, URZ ;  /* 0x0000000106069899 */ /* 0x000fe2000800063f */
[----:B------:R-:W-:Y:S01]  /*0740*/  ISETP.EQ.OR P1, PT, R5, RZ, !P1 ;  /* 0x000000ff0500720c */ /* 0x000fe20004f22670 */
[----:B------:R-:W-:Y:S01]  /*0750*/  IMAD R9, R21, R24, R6 ;  /* 0x0000001815097224 */ /* 0x000fe200078e0206 */
[----:B------:R-:W-:Y:S01]  /*0760*/  VOTEU.ALL UP0, P0 ;  /* 0x00000000003f7886 */ /* 0x000fe20000000000 */
[----:B------:R-:W-:Y:S01]  /*0770*/  ISETP.GE.U32.AND P5, PT, R35, 0x2, PT ;  /* 0x000000022300780c */ /* 0x000fe20003fa6070 */
[----:B-----5:R-:W-:Y:S01]  /*0780*/  @!UP1 ULEA UR9, UR10, UR9, 0x18 ;  /* 0x000000090a099291 */ /* 0x020fe2000f8ec03f */
[----:B------:R-:W-:Y:S01]  /*0790*/  ISETP.EQ.AND P1, PT, R10, RZ, P1 ;  /* 0x000000ff0a00720c */ /* 0x000fe20000f22270 */
[----:B------:R-:W-:Y:S01]  /*07a0*/  VOTEU.ALL UP1, P0 ;  /* 0x00000000003f7886 */ /* 0x000fe20000020000 */
[----:B------:R-:W-:Y:S01]  /*07b0*/  LOP3.LUT P0, RZ, R3, 0x7, RZ, 0xc0, !PT ;  /* 0x0000000703ff7812 */ /* 0x000fe2000780c0ff */
[----:B------:R-:W0:Y:S02]  /*07c0*/  FENCE.VIEW.ASYNC.S ;  /* 0x00000000000073c6 */ /* 0x000e240000000000 */
[----:B0-----:R0:W1:Y:S01]  /*07d0*/  @!UP0 SYNCS.EXCH.64 URZ, [UR8+0x80], UR4 ;  /* 0x00008004083f85b2 */ /* 0x0010620008000100 */
[----:B------:R-:W-:Y:S01]  /*07e0*/  ISETP.NE.AND P4, PT, R9, R152, PT ;  /* 0x000000980900720c */ /* 0x000fe20003f85270 */
[----:B------:R0:W2:Y:S01]  /*07f0*/  SHFL.IDX PT, R0, R7, RZ, 0x1f ;  /* 0x00001fff07007589 */ /* 0x0000a200000e0000 */
[----:B------:R-:W-:-:S02]  /*0800*/  ISETP.LT.U32.AND P0, PT, R152, 0x8, !P0 ;  /* 0x000000089800780c */ /* 0x000fc40004701070 */
[----:B------:R-:W-:Y:S02]  /*0810*/  ISETP.EQ.OR P4, PT, R20, RZ, !P4 ;  /* 0x000000ff1400720c */ /* 0x000fe40006782670 */
[----:B------:R-:W-:Y:S02]  /*0820*/  SEL R16, RZ, 0x1, !P1 ;  /* 0x00000001ff107807 */ /* 0x000fe40004800000 */
[----:B------:R-:W-:Y:S02]  /*0830*/  PLOP3.LUT P0, PT, P0, P4, PT, 0x80, 0x0 ;  /* 0x000000000000781c */ /* 0x000fe40000709070 */
[----:B------:R-:W-:Y:S02]  /*0840*/  SEL R16, R16, 0x2, P5 ;  /* 0x0000000210107807 */ /* 0x000fe40002800000 */
[----:B------:R-:W-:Y:S01]  /*0850*/  P2R R155, PR, RZ, 0x1 ;  /* 0x00000001ff9b7803 */ /* 0x000fe20000000000 */
[----:B------:R0:W3:Y:S01]  /*0860*/  @!UP1 SYNCS.EXCH.64 URZ, [UR8+0x88], UR4 ;  /* 0x00008804083f95b2 */ /* 0x0000e20008000100 */
[----:B------:R-:W-:Y:S01]  /*0870*/  NOP ;  /* 0x0000000000007918 */ /* 0x000fe20000000000 */
[----:B------:R0:W4:Y:S01]  /*0880*/  @!UP2 SYNCS.EXCH.64 URZ, [UR9+0x60], UR6 ;  /* 0x00006006093fa5b2 */ /* 0x0001220008000100 */
[----:B------:R0:W0:Y:S01]  /*0890*/  @!UP3 SYNCS.EXCH.64 URZ, [UR9+0x68], UR6 ;  /* 0x00006806093fb5b2 */ /* 0x0000220008000100 */
[----:B------:R0:W0:Y:S01]  /*08a0*/  @!UP4 SYNCS.EXCH.64 URZ, [UR9+0x70], UR6 ;  /* 0x00007006093fc5b2 */ /* 0x0000220008000100 */
[----:B------:R0:W0:Y:S01]  /*08b0*/  @!UP5 SYNCS.EXCH.64 URZ, [UR9+0x78], UR6 ;  /* 0x00007806093fd5b2 */ /* 0x0000220008000100 */
[----:B------:R-:W-:Y:S01]  /*08c0*/  NOP ;  /* 0x0000000000007918 */ /* 0x000fe20000000000 */
[----:B------:R-:W-:Y:S05]  /*08d0*/  @!P3 BRA `(.L_x_3) ;  /* 0x000000000008b947 */ /* 0x000fea0003800000 */
[----:B01-34-:R-:W-:Y:S01]  /*08e0*/  UCGABAR_ARV ;  /* 0x00000000000079c7 */ /* 0x01bfe20008000000 */
[----:B------:R-:W-:Y:S05]  /*08f0*/  BRA `(.L_x_4) ;  /* 0x0000000000047947 */ /* 0x000fea0003800000 */
.L_x_3:
[----:B01-34-:R-:W-:Y:S01]  /*0900*/  NOP ;  /* 0x0000000000007918 */ /* 0x01bfe20000000000 */
.L_x_4:
[----:B------:R-:W-:Y:S01]  /*0910*/  ULDC.64 UR4, c[0x0][0x598] ;  /* 0x0001660000047ab9 */ /* 0x000fe20000000a00 */
[----:B------:R-:W-:Y:S01]  /*0920*/  ULDC.64 UR36, c[0x0][0x208] ;  /* 0x0000820000247ab9 */ /* 0x000fe20000000a00 */
[----:B------:R-:W-:-:S04]  /*0930*/  ISETP.NE.U32.AND P0, PT, RZ, UR4, PT ;  /* 0x00000004ff007c0c */ /* 0x000fc8000bf05070 */
[----:B------:R-:W-:-:S13]  /*0940*/  ISETP.NE.AND.EX P0, PT, RZ, UR5, PT, P0 ;  /* 0x00000005ff007c0c */ /* 0x000fda000bf05300 */
[----:B------:R-:W-:Y:S05]  /*0950*/  @!P0 BRA `(.L_x_5) ;  /* 0x00000000001c8947 */ /* 0x000fea0003800000 */
[----:B------:R-:W0:Y:S02]  /*0960*/  LDC.64 R8, c[0x0][0x598] ;  /* 0x00016600ff087b82 */ /* 0x000e240000000a00 */
[----:B0-----:R-:W3:Y:S02]  /*0970*/  LDG.E.64 R8, desc[UR36][R8.64] ;  /* 0x0000002408087981 */ /* 0x001ee4000c1e1b00 */
[----:B---3--:R-:W-:-:S04]  /*0980*/  ISETP.NE.U32.AND P0, PT, R8, RZ, PT ;  /* 0x000000ff0800720c */ /* 0x008fc80003f05070 */
[----:B------:R-:W-:-:S13]  /*0990*/  ISETP.NE.AND.EX P0, PT, R9, RZ, PT, P0 ;  /* 0x000000ff0900720c */ /* 0x000fda0003f05300 */
[----:B------:R-:W-:Y:S05]  /*09a0*/  @!P0 BRA `(.L_x_5) ;  /* 0x0000000000088947 */ /* 0x000fea0003800000 */
[----:B------:R0:W5:Y:S01]  /*09b0*/  LD.E R153, desc[UR36][R8.64] ;  /* 0x0000002408997980 */ /* 0x000162000c101900 */
[----:B------:R-:W-:Y:S05]  /*09c0*/  BRA `(.L_x_6) ;  /* 0x0000000000247947 */ /* 0x000fea0003800000 */
.L_x_5:
[----:B------:R-:W-:Y:S02]  /*09d0*/  ULDC.64 UR4, c[0x0][0x588] ;  /* 0x0001620000047ab9 */ /* 0x000fe40000000a00 */
[----:B------:R-:W-:-:S04]  /*09e0*/  ISETP.NE.U32.AND P0, PT, RZ, UR4, PT ;  /* 0x00000004ff007c0c */ /* 0x000fc8000bf05070 */
[----:B------:R-:W-:-:S13]  /*09f0*/  ISETP.NE.AND.EX P0, PT, RZ, UR5, PT, P0 ;  /* 0x00000005ff007c0c */ /* 0x000fda000bf05300 */
[----:B------:R-:W-:Y:S05]  /*0a00*/  @!P0 BRA `(.L_x_7) ;  /* 0x00000000000c8947 */ /* 0x000fea0003800000 */
[----:B------:R-:W0:Y:S02]  /*0a10*/  LDC.64 R8, c[0x0][0x588] ;  /* 0x00016200ff087b82 */ /* 0x000e240000000a00 */
[----:B0-----:R1:W5:Y:S01]  /*0a20*/  LDG.E R153, desc[UR36][R8.64] ;  /* 0x0000002408997981 */ /* 0x001362000c1e1900 */
[----:B------:R-:W-:Y:S05]  /*0a30*/  BRA `(.L_x_6) ;  /* 0x0000000000087947 */ /* 0x000fea0003800000 */
.L_x_7:
[----:B------:R-:W-:Y:S02]  /*0a40*/  ULDC UR4, c[0x0][0x580] ;  /* 0x0001600000047ab9 */ /* 0x000fe40000000800 */
[----:B------:R-:W-:-:S07]  /*0a50*/  IMAD.U32 R153, RZ, RZ, UR4 ;  /* 0x00000004ff997e24 */ /* 0x000fce000f8e00ff */
.L_x_6:
[----:B------:R-:W-:Y:S02]  /*0a60*/  ULDC.64 UR4, c[0x0][0x5a0] ;  /* 0x0001680000047ab9 */ /* 0x000fe40000000a00 */
[----:B------:R-:W-:-:S04]  /*0a70*/  ISETP.NE.U32.AND P0, PT, RZ, UR4, PT ;  /* 0x00000004ff007c0c */ /* 0x000fc8000bf05070 */
[----:B------:R-:W-:-:S13]  /*0a80*/  ISETP.NE.AND.EX P0, PT, RZ, UR5, PT, P0 ;  /* 0x00000005ff007c0c */ /* 0x000fda000bf05300 */
[----:B------:R-:W-:Y:S05]  /*0a90*/  @!P0 BRA `(.L_x_8) ;  /* 0x00000000001c8947 */ /* 0x000fea0003800000 */
[----:B01----:R-:W0:Y:S02]  /*0aa0*/  LDC.64 R8, c[0x0][0x5a0] ;  /* 0x00016800ff087b82 */ /* 0x003e240000000a00 */
[----:B0-----:R-:W3:Y:S02]  /*0ab0*/  LDG.E.64 R8, desc[UR36][R8.64] ;  /* 0x0000002408087981 */ /* 0x001ee4000c1e1b00 */
[----:B---3--:R-:W-:-:S04]  /*0ac0*/  ISETP.NE.U32.AND P0, PT, R8, RZ, PT ;  /* 0x000000ff0800720c */ /* 0x008fc80003f05070 */
[----:B------:R-:W-:-:S13]  /*0ad0*/  ISETP.NE.AND.EX P0, PT, R9, RZ, PT, P0 ;  /* 0x000000ff0900720c */ /* 0x000fda0003f05300 */
[----:B------:R-:W-:Y:S05]  /*0ae0*/  @!P0 BRA `(.L_x_8) ;  /* 0x0000000000088947 */ /* 0x000fea0003800000 */
[----:B------:R0:W5:Y:S01]  /*0af0*/  LD.E R154, desc[UR36][R8.64] ;  /* 0x00000024089a7980 */ /* 0x000162000c101900 */
[----:B------:R-:W-:Y:S05]  /*0b00*/  BRA `(.L_x_9) ;  /* 0x0000000000247947 */ /* 0x000fea0003800000 */
.L_x_8:
[----:B------:R-:W-:Y:S02]  /*0b10*/  ULDC.64 UR4, c[0x0][0x590] ;  /* 0x0001640000047ab9 */ /* 0x000fe40000000a00 */
[----:B------:R-:W-:-:S04]  /*0b20*/  ISETP.NE.U32.AND P0, PT, RZ, UR4, PT ;  /* 0x00000004ff007c0c */ /* 0x000fc8000bf05070 */
[----:B------:R-:W-:-:S13]  /*0b30*/  ISETP.NE.AND.EX P0, PT, RZ, UR5, PT, P0 ;  /* 0x00000005ff007c0c */ /* 0x000fda000bf05300 */
[----:B------:R-:W-:Y:S05]  /*0b40*/  @!P0 BRA `(.L_x_10) ;  /* 0x00000000000c8947 */ /* 0x000fea0003800000 */
[----:B01----:R-:W0:Y:S02]  /*0b50*/  LDC.64 R8, c[0x0][0x590] ;  /* 0x00016400ff087b82 */ /* 0x003e240000000a00 */
[----:B0-----:R1:W5:Y:S01]  /*0b60*/  LDG.E R154, desc[UR36][R8.64] ;  /* 0x00000024089a7981 */ /* 0x001362000c1e1900 */
[----:B------:R-:W-:Y:S05]  /*0b70*/  BRA `(.L_x_9) ;  /* 0x0000000000087947 */ /* 0x000fea0003800000 */
.L_x_10:
[----:B------:R-:W-:Y:S02]  /*0b80*/  ULDC UR4, c[0x0][0x584] ;  /* 0x0001610000047ab9 */ /* 0x000fe40000000800 */
[----:B------:R-:W-:-:S07]  /*0b90*/  IMAD.U32 R154, RZ, RZ, UR4 ;  /* 0x00000004ff9a7e24 */ /* 0x000fce000f8e00ff */
.L_x_9:
[----:B------:R-:W3:Y:S01]  /*0ba0*/  LDC R2, c[0x0][0x65c] ;  /* 0x00019700ff027b82 */ /* 0x000ee20000000800 */
[----:B------:R-:W-:Y:S01]  /*0bb0*/  ULDC UR6, c[0x0][0x28c] ;  /* 0x0000a30000067ab9 */ /* 0x000fe20000000800 */
[----:B------:R-:W-:Y:S01]  /*0bc0*/  ISETP.NE.AND P0, PT, R10, 0x2, PT ;  /* 0x000000020a00780c */ /* 0x000fe20003f05270 */
[----:B------:R-:W-:Y:S01]  /*0bd0*/  UIADD3 UR6, UR6, 0x3f, URZ ;  /* 0x0000003f06067890 */ /* 0x000fe2000fffe03f */
[----:B01----:R-:W-:Y:S01]  /*0be0*/  IMAD.U32 R8, RZ, RZ, UR12 ;  /* 0x0000000cff087e24 */ /* 0x003fe2000f8e00ff */
[----:B------:R-:W-:Y:S01]  /*0bf0*/  UMOV UR38, URZ ;  /* 0x0000003f00267c82 */ /* 0x000fe20008000000 */
[----:B------:R-:W-:Y:S01]  /*0c00*/  IMAD.MOV.U32 R9, RZ, RZ, RZ ;  /* 0x000000ffff097224 */ /* 0x000fe200078e00ff */
[----:B------:R-:W-:Y:S01]  /*0c10*/  USHF.R.S32.HI UR7, URZ, 0x1f, UR6 ;  /* 0x0000001f3f077899 */ /* 0x000fe20008011406 */
[----:B------:R-:W-:Y:S01]  /*0c20*/  UMOV UR39, URZ ;  /* 0x0000003f00277c82 */ /* 0x000fe20008000000 */
[----:B------:R-:W-:Y:S02]  /*0c30*/  ULDC.64 UR8, c[0x0][0x650] ;  /* 0x0001940000087ab9 */ /* 0x000fe40000000a00 */
[----:B------:R-:W-:-:S04]  /*0c40*/  ULEA.HI UR7, UR7, UR6, URZ, 0x6 ;  /* 0x0000000607077291 */ /* 0x000fc8000f8f303f */
[----:B------:R-:W-:Y:S01]  /*0c50*/  USHF.R.S32.HI UR40, URZ, 0x6, UR7 ;  /* 0x000000063f287899 */ /* 0x000fe20008011407 */
[----:B---3--:R-:W-:-:S13]  /*0c60*/  ISETP.NE.AND P1, PT, R2, 0x1, PT ;  /* 0x000000010200780c */ /* 0x008fda0003f25270 */
[----:B------:R-:W0:Y:S01]  /*0c70*/  @P1 LDC R19, c[0x0][0x10] ;  /* 0x00000400ff131b82 */ /* 0x000e220000000800 */
[----:B------:R-:W-:Y:S02]  /*0c80*/  @P1 IMAD.MOV.U32 R7, RZ, RZ, RZ ;  /* 0x000000ffff071224 */ /* 0x000fe400078e00ff */
[----:B------:R-:W-:-:S05]  /*0c90*/  @P1 IMAD.MOV.U32 R17, RZ, RZ, RZ ;  /* 0x000000ffff111224 */ /* 0x000fca00078e00ff */
[----:B------:R-:W1:Y:S01]  /*0ca0*/  @!P1 LDC R11, c[0x0][0xc] ;  /* 0x00000300ff0b9b82 */ /* 0x000e620000000800 */
[----:B------:R-:W-:Y:S01]  /*0cb0*/  ULDC UR4, c[0x0][0xc] ;  /* 0x0000030000047ab9 */ /* 0x000fe20000000800 */
[----:B------:R-:W-:Y:S02]  /*0cc0*/  ULDC UR5, c[0x0][0x10] ;  /* 0x0000040000057ab9 */ /* 0x000fe40000000800 */
[----:B------:R-:W-:-:S04]  /*0cd0*/  UIMAD.WIDE.U32 UR4, UR4, UR5, URZ ;  /* 0x00000005040472a5 */ /* 0x000fc8000f8e003f */
[----:B------:R-:W3:Y:S01]  /*0ce0*/  LDC R2, c[0x0][0x14] ;  /* 0x00000500ff027b82 */ /* 0x000ee20000000800 */
[----:B0-----:R-:W-:-:S04]  /*0cf0*/  @P1 IMAD.WIDE.U32 R18, R19, UR12, R6 ;  /* 0x0000000c13121c25 */ /* 0x001fc8000f8e0006 */
[----:B------:R-:W-:Y:S02]  /*0d00*/  @P1 IMAD.IADD R17, R19, 0x1, R17 ;  /* 0x0000000113111824 */ /* 0x000fe400078e0211 */
[----:B-1----:R-:W-:-:S04]  /*0d10*/  @!P1 IMAD.WIDE.U32 R8, R6, R11, R8 ;  /* 0x0000000b06089225 */ /* 0x002fc800078e0008 */
[----:B------:R-:W-:Y:S02]  /*0d20*/  @!P1 IMAD.MOV.U32 R18, RZ, RZ, R8 ;  /* 0x000000ffff129224 */ /* 0x000fe400078e0008 */
[----:B------:R-:W-:Y:S02]  /*0d30*/  @!P1 IMAD.MOV.U32 R17, RZ, RZ, R9 ;  /* 0x000000ffff119224 */ /* 0x000fe400078e0009 */
[----:B---3--:R-:W-:-:S04]  /*0d40*/  IMAD.WIDE.U32 R12, R2, UR4, RZ ;  /* 0x00000004020c7c25 */ /* 0x008fc8000f8e00ff */
[----:B------:R-:W-:Y:S01]  /*0d50*/  IMAD R23, R2, UR5, RZ ;  /* 0x0000000502177c24 */ /* 0x000fe2000f8e02ff */
[----:B------:R0:W-:Y:S03]  /*0d60*/  STL.64 [R1], R12 ;  /* 0x0000000c01007387 */ /* 0x0001e60000100a00 */
[----:B------:R-:W-:Y:S01]  /*0d70*/  IMAD.IADD R23, R13, 0x1, R23 ;  /* 0x000000010d177824 */ /* 0x000fe200078e0217 */
[----:B------:R-:W-:Y:S06]  /*0d80*/  @P0 BRA `(.L_x_11) ;  /* 0x0000000000200947 */ /* 0x000fec0003800000 */
[----:B------:R-:W-:Y:S01]  /*0d90*/  UISETP.GE.U32.AND UP0, UPT, UR40, 0x5, UPT ;  /* 0x000000052800788c */ /* 0x000fe2000bf06070 */
[----:B------:R-:W-:Y:S01]  /*0da0*/  IADD3 R18, P0, R18, R12, RZ ;  /* 0x0000000c12127210 */ /* 0x000fe20007f1e0ff */
[----:B------:R-:W-:Y:S01]  /*0db0*/  UIMAD.WIDE.U32 UR4, UR40, -0x33333333, URZ ;  /* 0xcccccccd280478a5 */ /* 0x000fe2000f8e003f */
[----:B------:R-:W-:-:S03]  /*0dc0*/  UMOV UR39, URZ ;  /* 0x0000003f00277c82 */ /* 0x000fc60008000000 */
[----:B------:R-:W-:Y:S01]  /*0dd0*/  USHF.R.U32.HI UR4, URZ, 0x2, UR5 ;  /* 0x000000023f047899 */ /* 0x000fe20008011605 */
[----:B------:R-:W-:-:S03]  /*0de0*/  IMAD.X R17, R23, 0x1, R17, P0 ;  /* 0x0000000117117824 */ /* 0x000fc600000e0611 */
[----:B------:R-:W-:Y:S02]  /*0df0*/  UIMAD UR38, UR4, -0x5, UR40 ;  /* 0xfffffffb042678a4 */ /* 0x000fe4000f8e0228 */
[----:B------:R-:W-:-:S12]  /*0e00*/  @UP0 ULOP3.LUT UR39, UR4, 0x1, URZ, 0xc0, !UPT ;  /* 0x0000000104270892 */ /* 0x000fd8000f8ec03f */
.L_x_11:
[----:B------:R-:W-:Y:S01]  /*0e10*/  ISETP.GE.U32.AND P0, PT, R18, UR8, PT ;  /* 0x0000000812007c0c */ /* 0x000fe2000bf06070 */
[----:B------:R-:W-:Y:S01]  /*0e20*/  IMAD.MOV.U32 R19, RZ, RZ, -0x1 ;  /* 0xffffffffff137424 */ /* 0x000fe200078e00ff */
[----:B------:R-:W-:Y:S01]  /*0e30*/  PRMT R8, RZ, 0x7610, R8 ;  /* 0x00007610ff087816 */ /* 0x000fe20000000008 */
[----:B------:R-:W-:Y:S01]  /*0e40*/  IMAD.MOV.U32 R22, RZ, RZ, -0x1 ;  /* 0xffffffffff167424 */ /* 0x000fe200078e00ff */
[----:B------:R-:W-:Y:S01]  /*0e50*/  ISETP.GE.U32.AND.EX P0, PT, R17, UR9, PT, P0 ;  /* 0x0000000911007c0c */ /* 0x000fe2000bf06100 */
[----:B------:R-:W-:-:S12]  /*0e60*/  IMAD.MOV.U32 R2, RZ, RZ, -0x1 ;  /* 0xffffffffff027424 */ /* 0x000fd800078e00ff */
[----:B------:R-:W-:Y:S05]  /*0e70*/  @P0 BRA `(.L_x_12) ;  /* 0x00000004002c0947 */ /* 0x000fea0003800000 */
[----:B------:R-:W1:Y:S01]  /*0e80*/  LDC.64 R26, c[0x0][0x628] ;  /* 0x00018a00ff1a7b82 */ /* 0x000e620000000a00 */
[----:B------:R-:W-:Y:S02]  /*0e90*/  IMAD.MOV.U32 R8, RZ, RZ, R18 ;  /* 0x000000ffff087224 */ /* 0x000fe400078e0012 */
[----:B------:R-:W-:-:S05]  /*0ea0*/  IMAD.MOV.U32 R9, RZ, RZ, R17 ;  /* 0x000000ffff097224 */ /* 0x000fca00078e0011 */
[----:B------:R-:W3:Y:S08]  /*0eb0*/  LDC R2, c[0x0][0x630] ;  /* 0x00018c00ff027b82 */ /* 0x000ef00000000800 */
[----:B------:R-:W4:Y:S01]  /*0ec0*/  LDC.64 R28, c[0x0][0x620] ;  /* 0x00018800ff1c7b82 */ /* 0x000f220000000a00 */
[----:B-1----:R-:W-:-:S04]  /*0ed0*/  ISETP.NE.U32.AND P0, PT, R26, RZ, PT ;  /* 0x000000ff1a00720c */ /* 0x002fc80003f05070 */
[----:B------:R-:W-:-:S13]  /*0ee0*/  ISETP.NE.AND.EX P0, PT, R27, RZ, PT, P0 ;  /* 0x000000ff1b00720c */ /* 0x000fda0003f05300 */
[----:B---34-:R-:W-:Y:S05]  /*0ef0*/  @!P0 BRA `(.L_x_13) ;  /* 0x0000000000288947 */ /* 0x018fea0003800000 */
[----:B0-----:R-:W0:Y:S02]  /*0f00*/  LDC R13, c[0x0][0x634] ;  /* 0x00018d00ff0d7b82 */ /* 0x001e240000000800 */
[----:B0-----:R-:W-:-:S05]  /*0f10*/  IADD3 R13, P0, R18, R13, RZ ;  /* 0x0000000d120d7210 */ /* 0x001fca0007f1e0ff */
[----:B------:R-:W-:-:S04]  /*0f20*/  IMAD.X R15, RZ, RZ, R17, P0 ;  /* 0x000000ffff0f7224 */ /* 0x000fc800000e0611 */
[----:B------:R-:W-:-:S04]  /*0f30*/  IMAD.WIDE.U32 R8, R15, R26, RZ ;  /* 0x0000001a0f087225 */ /* 0x000fc800078e00ff */
[----:B------:R-:W-:-:S04]  /*0f40*/  IMAD.WIDE.U32 R10, P0, R13, R27, R8 ;  /* 0x0000001b0d0a7225 */ /* 0x000fc80007800008 */
[----:B------:R-:W-:-:S04]  /*0f50*/  IMAD.WIDE.U32 R8, R13, R26, RZ ;  /* 0x0000001a0d087225 */ /* 0x000fc800078e00ff */
[----:B------:R-:W-:Y:S01]  /*0f60*/  IMAD.X R13, RZ, RZ, RZ, P0 ;  /* 0x000000ffff0d7224 */ /* 0x000fe200000e06ff */
[----:B------:R-:W-:Y:S01]  /*0f70*/  IADD3 RZ, P0, R9, R10, RZ ;  /* 0x0000000a09ff7210 */ /* 0x000fe20007f1e0ff */
[----:B------:R-:W-:-:S04]  /*0f80*/  IMAD.MOV.U32 R12, RZ, RZ, R11 ;  /* 0x000000ffff0c7224 */ /* 0x000fc800078e000b */
[----:B------:R-:W-:-:S08]  /*0f90*/  IMAD.WIDE.U32.X R8, R15, R27, R12, P0 ;  /* 0x0000001b0f087225 */ /* 0x000fd000000e040c */
.L_x_13:
[----:B------:R-:W1:Y:S01]  /*0fa0*/  LDC.64 R32, c[0x0][0x640] ;  /* 0x00019000ff207b82 */ /* 0x000e620000000a00 */
[-C--:B------:R-:W-:Y:S01]  /*0fb0*/  SHF.R.U64 R30, R8, R2.reuse, R9 ;  /* 0x00000002081e7219 */ /* 0x080fe20000001209 */
[----:B------:R-:W-:Y:S01]  /*0fc0*/  IMAD.MOV.U32 R19, RZ, RZ, R17 ;  /* 0x000000ffff137224 */ /* 0x000fe200078e0011 */
[----:B------:R-:W-:Y:S02]  /*0fd0*/  SHF.R.U32.HI R2, RZ, R2, R9 ;  /* 0x00000002ff027219 */ /* 0x000fe40000011609 */
[----:B------:R-:W-:-:S03]  /*0fe0*/  IADD3 R11, P0, RZ, -R30, RZ ;  /* 0x8000001eff0b7210 */ /* 0x000fc60007f1e0ff */
[----:B------:R-:W3:Y:S02]  /*0ff0*/  LDC R10, c[0x0][0x618] ;  /* 0x00018600ff0a7b82 */ /* 0x000ee40000000800 */
[----:B------:R-:W-:-:S04]  /*1000*/  IMAD.X R9, RZ, RZ, ~R2, P0 ;  /* 0x000000ffff097224 */ /* 0x000fc800000e0e02 */
[-C--:B------:R-:W-:Y:S02]  /*1010*/  IMAD R2, R9, R28.reuse, RZ ;  /* 0x0000001c09027224 */ /* 0x080fe400078e02ff */
[----:B0-----:R-:W0:Y:S01]  /*1020*/  LDC R13, c[0x0][0x608] ;  /* 0x00018200ff0d7b82 */ /* 0x001e220000000800 */
[----:B------:R-:W-:-:S04]  /*1030*/  IMAD.WIDE.U32 R8, R11, R28, R18 ;  /* 0x0000001c0b087225 */ /* 0x000fc800078e0012 */
[----:B------:R-:W-:Y:S02]  /*1040*/  IMAD R11, R11, R29, R2 ;  /* 0x0000001d0b0b7224 */ /* 0x000fe400078e0202 */
[----:B------:R-:W-:Y:S01]  /*1050*/  IMAD.MOV.U32 R2, RZ, RZ, -0x1 ;  /* 0xffffffffff027424 */ /* 0x000fe200078e00ff */
[----:B------:R-:W4:Y:S01]  /*1060*/  LDC R31, c[0x0][0x658] ;  /* 0x00019600ff1f7b82 */ /* 0x000f220000000800 */
[----:B------:R-:W-:Y:S01]  /*1070*/  IMAD.IADD R9, R9, 0x1, R11 ;  /* 0x0000000109097824 */ /* 0x000fe200078e020b */
[----:B-1----:R-:W-:Y:S01]  /*1080*/  ISETP.NE.U32.AND P0, PT, R32, RZ, PT ;  /* 0x000000ff2000720c */ /* 0x002fe20003f05070 */
[----:B------:R-:W-:-:S03]  /*1090*/  IMAD.MOV.U32 R28, RZ, RZ, 0x1 ;  /* 0x00000001ff1c7424 */ /* 0x000fc600078e00ff */
[----:B------:R-:W-:Y:S02]  /*10a0*/  ISETP.NE.AND.EX P0, PT, R33, RZ, PT, P0 ;  /* 0x000000ff2100720c */ /* 0x000fe40003f05300 */
[----:B------:R-:W1:Y:S01]  /*10b0*/  LDC R27, c[0x0][0x600] ;  /* 0x00018000ff1b7b82 */ /* 0x000e620000000800 */
[-CC-:B---3--:R-:W-:Y:S02]  /*10c0*/  SHF.R.U64 R25, R8, R10.reuse, R9.reuse ;  /* 0x0000000a08197219 */ /* 0x188fe40000001209 */
[----:B------:R-:W-:-:S05]  /*10d0*/  SHF.R.U32.HI R8, RZ, R10, R9 ;  /* 0x0000000aff087219 */ /* 0x000fca0000011609 */
[----:B------:R-:W3:Y:S01]  /*10e0*/  LDC R22, c[0x0][0x648] ;  /* 0x00019200ff167b82 */ /* 0x000ee20000000800 */
[-CC-:B0-----:R-:W-:Y:S02]  /*10f0*/  SHF.R.U64 R34, R25, R13.reuse, R8.reuse ;  /* 0x0000000d19227219 */ /* 0x181fe40000001208 */
[----:B------:R-:W-:-:S05]  /*1100*/  SHF.R.U32.HI R8, RZ, R13, R8 ;  /* 0x0000000dff087219 */ /* 0x000fca0000011608 */
[----:B------:R-:W0:Y:S01]  /*1110*/  LDC R26, c[0x0][0x638] ;  /* 0x00018e00ff1a7b82 */ /* 0x000e220000000800 */
[-CC-:B----4-:R-:W-:Y:S02]  /*1120*/  SHF.R.U64 R36, R34, R31.reuse, R8.reuse ;  /* 0x0000001f22247219 */ /* 0x190fe40000001208 */
[-C--:B------:R-:W-:Y:S02]  /*1130*/  SHF.L.U32 R2, R2, R31.reuse, RZ ;  /* 0x0000001f02027219 */ /* 0x080fe400000006ff */
[----:B------:R-:W-:Y:S01]  /*1140*/  SHF.R.U32.HI R9, RZ, R31, R8 ;  /* 0x0000001fff097219 */ /* 0x000fe20000011608 */
[----:B------:R-:W-:Y:S01]  /*1150*/  IMAD.MOV.U32 R8, RZ, RZ, R36 ;  /* 0x000000ffff087224 */ /* 0x000fe200078e0024 */
[----:B------:R-:W-:Y:S01]  /*1160*/  LOP3.LUT R15, RZ, R2, RZ, 0x33, !PT ;  /* 0x00000002ff0f7212 */ /* 0x000fe200078e33ff */
[----:B------:R-:W4:Y:S01]  /*1170*/  LDC R29, c[0x0][0x610] ;  /* 0x00018400ff1d7b82 */ /* 0x000f220000000800 */
[----:B------:R-:W-:Y:S05]  /*1180*/  @!P0 BRA `(.L_x_14) ;  /* 0x0000000000288947 */ /* 0x000fea0003800000 */
[----:B------:R-:W2:Y:S02]  /*1190*/  LDC R13, c[0x0][0x64c] ;  /* 0x00019300ff0d7b82 */ /* 0x000ea40000000800 */
[----:B--2---:R-:W-:-:S05]  /*11a0*/  IADD3 R13, P0, R36, R13, RZ ;  /* 0x0000000d240d7210 */ /* 0x004fca0007f1e0ff */
        /* <DEDUP_REMOVED lines=8> */
.L_x_14:
[----:B---3--:R-:W-:Y:S01]  /*1230*/  SHF.R.U64 R7, R8, R22, R9 ;  /* 0x0000001608077219 */ /* 0x008fe20000001209 */
[----:B-1----:R-:W-:Y:S01]  /*1240*/  VIADD R8, R27, 0xffffffff ;  /* 0xffffffff1b087836 */ /* 0x002fe20000000000 */
[----:B------:R-:W-:Y:S01]  /*1250*/  SHF.L.U32 R2, R28, R31, RZ ;  /* 0x0000001f1c027219 */ /* 0x000fe200000006ff */
[----:B------:R-:W-:Y:S01]  /*1260*/  @P1 IMAD R20, R21, R24, R6 ;  /* 0x0000001815141224 */ /* 0x000fe200078e0206 */
[----:B------:R-:W-:Y:S01]  /*1270*/  LOP3.LUT R15, R34, R15, RZ, 0xc0, !PT ;  /* 0x0000000f220f7212 */ /* 0x000fe200078ec0ff */
[----:B------:R-:W-:Y:S01]  /*1280*/  IMAD.MOV R9, RZ, RZ, -R7 ;  /* 0x000000ffff097224 */ /* 0x000fe200078e0a07 */
[----:B------:R-:W-:Y:S01]  /*1290*/  LOP3.LUT R8, R25, R8, RZ, 0xc0, !PT ;  /* 0x0000000819087212 */ /* 0x000fe200078ec0ff */
[----:B------:R-:W-:Y:S02]  /*12a0*/  IMAD.MOV.U32 R6, RZ, RZ, 0x1 ;  /* 0x00000001ff067424 */ /* 0x000fe400078e00ff */
[----:B------:R-:W-:Y:S02]  /*12b0*/  IMAD R15, R2, R7, R15 ;  /* 0x00000007020f7224 */ /* 0x000fe400078e020f */
[----:B0-----:R-:W-:-:S02]  /*12c0*/  IMAD R2, R9, R26, R36 ;  /* 0x0000001a09027224 */ /* 0x001fc400078e0224 */
[----:B----4-:R-:W-:Y:S02]  /*12d0*/  IMAD R19, R15, R29, R20 ;  /* 0x0000001d0f137224 */ /* 0x010fe400078e0214 */
[--C-:B------:R-:W-:Y:S01]  /*12e0*/  IMAD R2, R2, R27, R8.reuse ;  /* 0x0000001b02027224 */ /* 0x100fe200078e0208 */
[----:B------:R-:W-:-:S04]  /*12f0*/  PRMT R8, R6, 0x7610, R8 ;  /* 0x0000761006087816 */ /* 0x000fc80000000008 */
[----:B------:R-:W-:Y:S02]  /*1300*/  SEL R22, R2, R19, !P1 ;  /* 0x0000001302167207 */ /* 0x000fe40004800000 */
[----:B------:R-:W-:Y:S01]  /*1310*/  SEL R19, R19, R2, !P1 ;  /* 0x0000000213137207 */ /* 0x000fe20004800000 */
[----:B------:R-:W-:-:S07]  /*1320*/  IMAD.MOV.U32 R2, RZ, RZ, R30 ;  /* 0x000000ffff027224 */ /* 0x000fce00078e001e */
.L_x_12:
[----:B------:R-:W-:Y:S05]  /*1330*/  @!P3 BRA `(.L_x_15) ;  /* 0x00000000000cb947 */ /* 0x000fea0003800000 */
[----:B------:R-:W-:Y:S01]  /*1340*/  UCGABAR_WAIT ;  /* 0x0000000000007dc7 */ /* 0x000fe20008000000 */
[----:B------:R-:W-:Y:S01]  /*1350*/  CCTL.IVALL ;  /* 0x00000000ff00798f */ /* 0x000fe20002000000 */
[----:B------:R-:W-:Y:S05]  /*1360*/  BRA `(.L_x_16) ;  /* 0x0000000000047947 */ /* 0x000fea0003800000 */
.L_x_15:
[----:B------:R-:W-:Y:S06]  /*1370*/  BAR.SYNC.DEFER_BLOCKING 0x0 ;  /* 0x0000000000007b1d */ /* 0x000fec0000010000 */
.L_x_16:
[----:B------:R-:W-:Y:S05]  /*1380*/  @!P2 BRA `(.L_x_17) ;  /* 0x00000090008ca947 */ /* 0x000fea0003800000 */
[----:B------:R-:W-:-:S13]  /*1390*/  ISETP.GT.U32.AND P0, PT, R35, 0x1, PT ;  /* 0x000000012300780c */ /* 0x000fda0003f04070 */
[----:B------:R-:W-:Y:S05]  /*13a0*/  @P0 EXIT ;  /* 0x000000000000094d */ /* 0x000fea0003800000 */
.L_x_18:
[----:B------:R-:W-:-:S08]  /*13b0*/  NOP ;  /* 0x0000000000007918 */ /* 0x000fd00000000000 */
[----:B------:R-:W1:Y:S02]  /*13c0*/  USETMAXREG.TRY_ALLOC.CTAPOOL UP0, 0xe8 ;  /* 0x000000e8000079c8 */ /* 0x000e640008000600 */
[----:B-1----:R-:W-:-:S13]  /*13d0*/  PLOP3.LUT P0, PT, PT, PT, UP0, 0x80, 0x0 ;  /* 0x000000000000781c */ /* 0x002fda0003f0f008 */
[----:B------:R-:W-:Y:S05]  /*13e0*/  @!P0 BRA `(.L_x_18) ;  /* 0xfffffffc00f08947 */ /* 0x000fea000383ffff */
[----:B------:R-:W-:-:S13]  /*13f0*/  LOP3.LUT P0, RZ, R8, 0xff, RZ, 0xc0, !PT ;  /* 0x000000ff08ff7812 */ /* 0x000fda000780c0ff */
[----:B------:R-:W-:Y:S05]  /*1400*/  @!P0 EXIT ;  /* 0x000000000000894d */ /* 0x000fea0003800000 */
[----:B------:R-:W1:Y:S01]  /*1410*/  S2UR UR4, SR_CgaCtaId ;  /* 0x00000000000479c3 */ /* 0x000e620000008800 */
[----:B--2---:R-:W-:Y:S01]  /*1420*/  VIADD R0, R0, 0xffffffff ;  /* 0xffffffff00007836 */ /* 0x004fe20000000000 */
[CC--:B------:R-:W-:Y:S01]  /*1430*/  LEA.HI R4, R14.reuse, R3.reuse, RZ, 0x2 ;  /* 0x000000030e047211 */ /* 0x0c0fe200078f10ff */
[----:B------:R-:W-:Y:S01]  /*1440*/  UMOV UR41, 0x400 ;  /* 0x0000040000297882 */ /* 0x000fe20000000000 */
[----:B------:R-:W-:Y:S01]  /*1450*/  LEA.HI R14, R14, R3, RZ, 0x5 ;  /* 0x000000030e0e7211 */ /* 0x000fe200078f28ff */
[----:B------:R-:W-:Y:S01]  /*1460*/  UISETP.LT.AND UP0, UPT, UR40, 0x1, UPT ;  /* 0x000000012800788c */ /* 0x000fe2000bf01270 */
[----:B------:R-:W-:Y:S01]  /*1470*/  R2UR UR42, R0 ;  /* 0x00000000002a72ca */ /* 0x000fe200000e0000 */
[----:B------:R-:W-:Y:S01]  /*1480*/  USHF.L.U32 UR44, UR40, 0x1, URZ ;  /* 0x00000001282c7899 */ /* 0x000fe2000800063f */
[--C-:B------:R-:W-:Y:S01]  /*1490*/  SHF.R.S32.HI R156, RZ, 0x2, R4.reuse ;  /* 0x00000002ff9c7819 */ /* 0x100fe20000011404 */
[----:B------:R-:W-:Y:S01]  /*14a0*/  USEL UR43, UR40, 0x1, UP0 ;  /* 0x00000001282b7887 */ /* 0x000fe20008000000 */
[----:B------:R-:W-:-:S02]  /*14b0*/  SHF.R.S32.HI R5, RZ, 0x1f, R4 ;  /* 0x0000001fff057819 */ /* 0x000fc40000011404 */
[----:B------:R-:W-:Y:S01]  /*14c0*/  LOP3.LUT R158, R4, 0xfffffffc, RZ, 0xc0, !PT ;  /* 0xfffffffc049e7812 */ /* 0x000fe200078ec0ff */
[----:B------:R-:W-:Y:S01]  /*14d0*/  UIADD3 UR43, -UR43, UR40, URZ ;  /* 0x000000282b2b7290 */ /* 0x000fe2000fffe13f */
[----:B------:R-:W-:Y:S02]  /*14e0*/  LEA.HI R5, R5, R156, RZ, 0x3 ;  /* 0x0000009c05057211 */ /* 0x000fe400078f18ff */
[----:B------:R-:W-:Y:S01]  /*14f0*/  ISETP.NE.AND P0, PT, R0, RZ, PT ;  /* 0x000000ff0000720c */ /* 0x000fe20003f05270 */
[----:B------:R-:W-:Y:S01]  /*1500*/  IMAD.IADD R158, R3, 0x1, -R158 ;  /* 0x00000001039e7824 */ /* 0x000fe200078e0a9e */
[----:B------:R-:W-:Y:S01]  /*1510*/  LOP3.LUT R5, R5, 0xfffffff8, RZ, 0xc0, !PT ;  /* 0xfffffff805057812 */ /* 0x000fe200078ec0ff */
[----:B------:R-:W-:Y:S01]  /*1520*/  USHF.L.U32 UR42, UR42, 0x3, URZ ;  /* 0x000000032a2a7899 */ /* 0x000fe2000800063f */
[----:B------:R-:W-:Y:S02]  /*1530*/  LOP3.LUT R174, R16, 0x1, RZ, 0xfc, !PT ;  /* 0x0000000110ae7812 */ /* 0x000fe400078efcff */
[----:B------:R-:W-:Y:S01]  /*1540*/  SEL R175, RZ, 0x1, P0 ;  /* 0x00000001ffaf7807 */ /* 0x000fe20000000000 */
[----:B------:R-:W-:Y:S01]  /*1550*/  IMAD.IADD R156, R156, 0x1, -R5 ;  /* 0x000000019c9c7824 */ /* 0x000fe200078e0a05 */
[----:B-1----:R-:W-:Y:S01]  /*1560*/  ULEA UR41, UR4, UR41, 0x18 ;  /* 0x0000002904297291 */ /* 0x002fe2000f8ec03f */
[----:B------:R-:W-:Y:S01]  /*1570*/  SHF.R.S32.HI R5, RZ, 0x5, R14 ;  /* 0x00000005ff057819 */ /* 0x000fe2000001140e */
[----:B------:R-:W-:Y:S01]  /*1580*/  IMAD.U32 R160, RZ, RZ, UR42 ;  /* 0x0000002affa07e24 */ /* 0x000fe2000f8e00ff */
[----:B------:R-:W-:Y:S01]  /*1590*/  ULDC UR4, c[0x0][0x284] ;  /* 0x0000a10000047ab9 */ /* 0x000fe20000000800 */
[----:B------:R-:W-:Y:S01]  /*15a0*/  UIADD3 UR45, UR41, 0x60, URZ ;  /* 0x00000060292d7890 */ /* 0x000fe2000fffe03f */
[--C-:B------:R-:W-:Y:S01]  /*15b0*/  SHF.R.S32.HI R157, RZ, 0x1f, R156.reuse ;  /* 0x0000001fff9d7819 */ /* 0x100fe2000001149c */
[----:B------:R-:W-:Y:S01]  /*15c0*/  IMAD R163, R5, -0x10, -R156 ;  /* 0xfffffff005a37824 */ /* 0x000fe200078e0a9c */
[----:B------:R-:W-:-:S02]  /*15d0*/  LOP3.LUT R162, R160, 0x8, RZ, 0xc0, !PT ;  /* 0x00000008a0a27812 */ /* 0x000fc400078ec0ff */
[----:B------:R-:W-:Y:S01]  /*15e0*/  LOP3.LUT R160, R160, 0x8, RZ, 0xc, !PT ;  /* 0x00000008a0a07812 */ /* 0x000fe200078e0cff */
[----:B------:R-:W-:Y:S01]  /*15f0*/  IMAD.U32 R159, RZ, RZ, UR45 ;  /* 0x0000002dff9f7e24 */ /* 0x000fe2000f8e00ff */
[----:B------:R-:W-:Y:S01]  /*1600*/  LOP3.LUT R162, R162, 0x18, RZ, 0x3c, !PT ;  /* 0x00000018a2a27812 */ /* 0x000fe200078e3cff */
[----:B------:R-:W-:-:S04]  /*1610*/  IMAD.WIDE R156, R5, 0x10, R156 ;  /* 0x00000010059c7825 */ /* 0x000fc800078e029c */
[----:B------:R-:W-:Y:S02]  /*1620*/  VIADD R161, R159, UR42 ;  /* 0x0000002a9fa17c36 */ /* 0x000fe40008000000 */
[----:B------:R-:W-:-:S07]  /*1630*/  VIADD R163, R163, UR4 ;  /* 0x00000004a3a37c36 */ /* 0x000fce0008000000 */
.L_x_294:
[----:B------:R-:W-:Y:S01]  /*1640*/  SHF.L.U32 R0, R175, 0x1f, RZ ;  /* 0x0000001faf007819 */ /* 0x000fe200000006ff */
[----:B------:R-:W-:Y:S02]  /*1650*/  ULDC UR4, c[0x0][0x28c] ;  /* 0x0000a30000047ab9 */ /* 0x000fe40000000800 */
[----:B------:R-:W-:Y:S01]  /*1660*/  ISETP.LT.AND P1, PT, RZ, UR4, PT ;  /* 0x00000004ff007c0c */ /* 0x000fe2000bf21270 */
[----:B------:R-:W1:Y:S02]  /*1670*/  SYNCS.PHASECHK.TRANS64.TRYWAIT P0, [R159+UR42], R0 ;  /* 0x000000009f0075a7 */ /* 0x000e64000800016a */
[----:B-1-34-:R-:W-:Y:S10]  /*1680*/  @!P0 BRA `(.L_x_19) ;  /* 0x000000a000048947 */ /* 0x01aff40003800000 */
.L_x_317:
[----:B------:R-:W-:Y:S05]  /*1690*/  @P1 BRA `(.L_x_20) ;  /* 0x0000000000401947 */ /* 0x000fea0003800000 */
[----:B-1----:R-:W-:Y:S01]  /*16a0*/  MOV R0, 0x0 ;  /* 0x0000000000007802 */ /* 0x002fe20000000f00 */
[----:B------:R-:W-:Y:S01]  /*16b0*/  ULDC.64 UR4, c[0x4][0x68] ;  /* 0x01001a0000047ab9 */ /* 0x000fe20000000a00 */
[----:B------:R-:W-:Y:S01]  /*16c0*/  ULDC.64 UR6, c[0x4][0x8] ;  /* 0x0100020000067ab9 */ /* 0x000fe20000000a00 */
[----:B------:R-:W-:Y:S01]  /*16d0*/  IMAD.U32 R4, RZ, RZ, UR4 ;  /* 0x00000004ff047e24 */ /* 0x000fe2000f8e00ff */
[----:B------:R1:W2:Y:S01]  /*16e0*/  LDC.64 R14, c[0x4][R0] ;  /* 0x01000000000e7b82 */ /* 0x0002a20000000a00 */
[----:B------:R-:W-:Y:S01]  /*16f0*/  IMAD.U32 R5, RZ, RZ, UR5 ;  /* 0x00000005ff057e24 */ /* 0x000fe2000f8e00ff */
[----:B------:R-:W-:Y:S01]  /*1700*/  ULDC.64 UR4, c[0x4][0x70] ;  /* 0x01001c0000047ab9 */ /* 0x000fe20000000a00 */
[----:B------:R-:W-:Y:S02]  /*1710*/  IMAD.U32 R10, RZ, RZ, UR6 ;  /* 0x00000006ff0a7e24 */ /* 0x000fe4000f8e00ff */
[----:B------:R-:W-:Y:S02]  /*1720*/  IMAD.U32 R6, RZ, RZ, UR4 ;  /* 0x00000004ff067e24 */ /* 0x000fe4000f8e00ff */
[----:B------:R-:W-:-:S02]  /*1730*/  IMAD.U32 R7, RZ, RZ, UR5 ;  /* 0x00000005ff077e24 */ /* 0x000fc4000f8e00ff */
[----:B------:R-:W-:Y:S02]  /*1740*/  IMAD.U32 R11, RZ, RZ, UR7 ;  /* 0x00000007ff0b7e24 */ /* 0x000fe4000f8e00ff */
[----:B------:R-:W-:Y:S02]  /*1750*/  IMAD.MOV.U32 R8, RZ, RZ, 0x1e1 ;  /* 0x000001e1ff087424 */ /* 0x000fe400078e00ff */
[----:B0-----:R-:W-:Y:S02]  /*1760*/  IMAD.MOV.U32 R12, RZ, RZ, 0x1 ;  /* 0x00000001ff0c7424 */ /* 0x001fe400078e00ff */
[----:B-1----:R-:W-:-:S07]  /*1770*/  IMAD.MOV.U32 R13, RZ, RZ, RZ ;  /* 0x000000ffff0d7224 */ /* 0x002fce00078e00ff */
[----:B------:R-:W-:-:S07]  /*1780*/  LEPC R20, `(.L_x_20) ;  /* 0x000000001014794e */ /* 0x000fce0000000000 */
[----:B--2--5:R-:W-:Y:S05]  /*1790*/  CALL.ABS.NOINC R14 ;  /* 0x000000000e007343 */ /* 0x024fea0003c00000 */
.L_x_20:
[----:B------:R-:W-:-:S13]  /*17a0*/  ISETP.NE.AND P0, PT, R174, 0x3, PT ;  /* 0x00000003ae00780c */ /* 0x000fda0003f05270 */
[----:B------:R-:W-:Y:S05]  /*17b0*/  @!P0 BRA `(.L_x_21) ;  /* 0x0000000000048947 */ /* 0x000fea0003800000 */
[----:B------:R-:W-:Y:S01]  /*17c0*/  BPT.TRAP 0x1 ;  /* 0x000000040000795c */ /* 0x000fe20000300000 */
.L_x_21:
[----:B------:R-:W-:Y:S02]  /*17d0*/  IMAD.U32 R3, RZ, RZ, UR38 ;  /* 0x00000026ff037e24 */ /* 0x000fe4000f8e00ff */
[----:B-1----:R-:W-:-:S03]  /*17e0*/  IMAD.U32 R0, RZ, RZ, UR39 ;  /* 0x00000027ff007e24 */ /* 0x002fc6000f8e00ff */
[----:B------:R-:W-:Y:S02]  /*17f0*/  LEA R3, R3, UR41, 0x3 ;  /* 0x0000002903037c11 */ /* 0x000fe4000f8e18ff */
[----:B------:R-:W-:-:S04]  /*1800*/  SHF.L.U32 R0, R0, 0x1f, RZ ;  /* 0x0000001f00007819 */ /* 0x000fc800000006ff */
[----:B------:R1:W2:Y:S01]  /*1810*/  SYNCS.PHASECHK.TRANS64.TRYWAIT P1, [R3+URZ], R0 ;  /* 0x00000000030075a7 */ /* 0x0002a2000802017f */
[----:B------:R-:W-:Y:S05]  /*1820*/  @!P0 BRA `(.L_x_22) ;  /* 0x0000000000048947 */ /* 0x000fea0003800000 */
[----:B------:R-:W-:Y:S01]  /*1830*/  BPT.TRAP 0x1 ;  /* 0x000000040000795c */ /* 0x000fe20000300000 */
.L_x_22:
[----:B------:R-:W-:-:S05]  /*1840*/  IMAD.U32 R4, RZ, RZ, UR43 ;  /* 0x0000002bff047e24 */ /* 0x000fca000f8e00ff */
[----:B------:R-:W-:Y:S01]  /*1850*/  ISETP.GE.AND P2, PT, R4, 0x1, PT ;  /* 0x000000010400780c */ /* 0x000fe20003f46270 */
[----:B--2---:R-:W-:-:S12]  /*1860*/  @P1 BRA `(.L_x_23) ;  /* 0x0000000000081947 */ /* 0x004fd80003800000 */
[----:B------:R-:W2:Y:S02]  /*1870*/  SYNCS.PHASECHK.TRANS64.TRYWAIT P1, [R3+URZ], R0 ;  /* 0x00000000030075a7 */ /* 0x000ea4000802017f */
[----:B--2---:R-:W-:Y:S05]  /*1880*/  @!P1 BRA `(.L_x_24) ;  /* 0x0000009c00989947 */ /* 0x004fea0003800000 */
.L_x_23:
[----:B------:R-:W-:Y:S05]  /*1890*/  WARPSYNC.ALL ;  /* 0x0000000000007948 */ /* 0x000fea0003800000 */
[----:B------:R-:W-:Y:S01]  /*18a0*/  UIADD3 UR4, UR41, 0x180, URZ ;  /* 0x0000018029047890 */ /* 0x000fe2000fffe03f */
[----:B------:R-:W-:Y:S01]  /*18b0*/  WARPGROUP.ARRIVE ;  /* 0x00000000000079c5 */ /* 0x000fe20000000000 */
[----:B------:R-:W-:Y:S02]  /*18c0*/  UIADD3 UR5, UR41, 0xa180, URZ ;  /* 0x0000a18029057890 */ /* 0x000fe4000fffe03f */
[----:B------:R-:W-:Y:S02]  /*18d0*/  USHF.R.U32.HI UR4, URZ, 0x4, UR4 ;  /* 0x000000043f047899 */ /* 0x000fe40008011604 */
[----:B------:R-:W-:-:S02]  /*18e0*/  USHF.R.U32.HI UR5, URZ, 0x4, UR5 ;  /* 0x000000043f057899 */ /* 0x000fc40008011605 */
[----:B------:R-:W-:Y:S02]  /*18f0*/  ULOP3.LUT UR4, UR4, 0x3fff, URZ, 0xc0, !UPT ;  /* 0x00003fff04047892 */ /* 0x000fe4000f8ec03f */
[----:B------:R-:W-:Y:S02]  /*1900*/  ULOP3.LUT UR5, UR5, 0x3fff, URZ, 0xc0, !UPT ;  /* 0x00003fff05057892 */ /* 0x000fe4000f8ec03f */
[----:B------:R-:W-:Y:S02]  /*1910*/  ULOP3.LUT UR8, UR4, 0x10000, URZ, 0xfc, !UPT ;  /* 0x0001000004087892 */ /* 0x000fe4000f8efc3f */
[----:B------:R-:W-:Y:S02]  /*1920*/  ULOP3.LUT UR9, UR5, 0x10000, URZ, 0xfc, !UPT ;  /* 0x0001000005097892 */ /* 0x000fe4000f8efc3f */
[----:B------:R-:W-:Y:S02]  /*1930*/  ULEA UR10, UR38, UR8, 0x9 ;  /* 0x00000008260a7291 */ /* 0x000fe4000f8e483f */
[----:B------:R-:W-:Y:S01]  /*1940*/  ULEA UR11, UR38, UR9, 0xb ;  /* 0x00000009260b7291 */ /* 0x000fe2000f8e583f */
[----:B------:R-:W-:Y:S01]  /*1950*/  UMOV UR5, 0x40000040 ;  /* 0x4000004000057882 */ /* 0x000fe20000000000 */
[----:B------:R-:W-:-:S03]  /*1960*/  UMOV UR7, 0x40000040 ;  /* 0x4000004000077882 */ /* 0x000fc60000000000 */
[----:B------:R-:W-:Y:S02]  /*1970*/  UMOV UR4, UR10 ;  /* 0x0000000a00047c82 */ /* 0x000fe40008000000 */
[----:B------:R-:W-:Y:S02]  /*1980*/  UMOV UR6, UR11 ;  /* 0x0000000b00067c82 */ /* 0x000fe40008000000 */
[----:B------:R-:W-:Y:S01]  /*1990*/  HGMMA.64x256x16.F32 R24, gdesc[UR4], RZ, !UPT, gsb0 ;  /* 0x03e00000041879f0 */ /* 0x000fe2000c0008ff */
[----:B------:R-:W-:Y:S02]  /*19a0*/  UIADD3 UR4, UR10, 0x2, URZ ;  /* 0x000000020a047890 */ /* 0x000fe4000fffe03f */
[----:B------:R-:W-:Y:S01]  /*19b0*/  UIADD3 UR6, UR11, 0x2, URZ ;  /* 0x000000020b067890 */ /* 0x000fe2000fffe03f */
[----:B------:R-:W-:Y:S01]  /*19c0*/  UMOV UR5, 0x40000040 ;  /* 0x4000004000057882 */ /* 0x000fe20000000000 */
[----:B------:R-:W-:Y:S01]  /*19d0*/  UMOV UR7, 0x40000040 ;  /* 0x4000004000077882 */ /* 0x000fe20000000000 */
[----:B------:R-:W-:-:S02]  /*19e0*/  WARPGROUP.DEPBAR.LE gsb0, 0x0 ;  /* 0x00008000000079c5 */ /* 0x000fc40000010000 */
[----:B------:R-:W-:-:S15]  /*19f0*/  WARPGROUP.ARRIVE ;  /* 0x00000000000079c5 */ /* 0x000fde0000000000 */
[----:B------:R-:W-:-:S05]  /*1a00*/  NOP ;  /* 0x0000000000007918 */ /* 0x000fca0000000000 */
[----:B------:R-:W-:Y:S01]  /*1a10*/  HGMMA.64x256x16.F32 R24, gdesc[UR4], R24, gsb0 ;  /* 0x03e00000041879f0 */ /* 0x000fe20008000818 */
[----:B------:R-:W-:Y:S02]  /*1a20*/  UIADD3 UR4, UR10, 0x4, URZ ;  /* 0x000000040a047890 */ /* 0x000fe4000fffe03f */
[----:B------:R-:W-:Y:S01]  /*1a30*/  UIADD3 UR6, UR11, 0x4, URZ ;  /* 0x000000040b067890 */ /* 0x000fe2000fffe03f */
[----:B------:R-:W-:Y:S01]  /*1a40*/  UMOV UR5, 0x40000040 ;  /* 0x4000004000057882 */ /* 0x000fe20000000000 */
[----:B------:R-:W-:Y:S01]  /*1a50*/  UMOV UR7, 0x40000040 ;  /* 0x4000004000077882 */ /* 0x000fe20000000000 */
[----:B------:R-:W-:Y:S02]  /*1a60*/  WARPGROUP.DEPBAR.LE gsb0, 0x0 ;  /* 0x00008000000079c5 */ /* 0x000fe40000010000 */
        /* <DEDUP_REMOVED lines=10> */
[----:B------:R-:W-:Y:S03]  /*1b10*/  HGMMA.64x256x16.F32 R24, gdesc[UR4], R24, gsb0 ;  /* 0x03e00000041879f0 */ /* 0x000fe60008000818 */
[----:B------:R-:W-:Y:S02]  /*1b20*/  WARPGROUP.DEPBAR.LE gsb0, 0x0 ;  /* 0x00008000000079c5 */ /* 0x000fe40000010000 */
[----:B------:R-:W-:Y:S05]  /*1b30*/  @!P2 BRA `(.L_x_25) ;  /* 0x000000040020a947 */ /* 0x000fea0003800000 */
[----:B------:R-:W-:Y:S01]  /*1b40*/  UIADD3 UR4, UR38, 0x1, URZ ;  /* 0x0000000126047890 */ /* 0x000fe2000fffe03f */
[----:B-12---:R-:W-:Y:S02]  /*1b50*/  IMAD.U32 R0, RZ, RZ, UR43 ;  /* 0x0000002bff007e24 */ /* 0x006fe4000f8e00ff */
[----:B------:R-:W-:Y:S01]  /*1b60*/  IMAD.U32 R3, RZ, RZ, UR38 ;  /* 0x00000026ff037e24 */ /* 0x000fe2000f8e00ff */
[----:B------:R-:W-:-:S04]  /*1b70*/  UISETP.NE.AND UP0, UPT, UR4, 0x5, UPT ;  /* 0x000000050400788c */ /* 0x000fc8000bf05270 */
[----:B------:R-:W-:Y:S02]  /*1b80*/  USEL UR5, URZ, 0x1, UP0 ;  /* 0x000000013f057887 */ /* 0x000fe40008000000 */
[----:B------:R-:W-:Y:S02]  /*1b90*/  USEL UR10, UR4, URZ, UP0 ;  /* 0x0000003f040a7287 */ /* 0x000fe40008000000 */
[----:B------:R-:W-:-:S06]  /*1ba0*/  ULOP3.LUT UR5, UR39, UR5, URZ, 0x3c, !UPT ;  /* 0x0000000527057292 */ /* 0x000fcc000f8e3c3f */
[----:B------:R-:W-:-:S07]  /*1bb0*/  IMAD.U32 R6, RZ, RZ, UR5 ;  /* 0x00000005ff067e24 */ /* 0x000fce000f8e00ff */
.L_x_32:
[----:B------:R-:W-:Y:S05]  /*1bc0*/  @!P0 BRA `(.L_x_26) ;  /* 0x0000000000048947 */ /* 0x000fea0003800000 */
[----:B------:R-:W-:Y:S01]  /*1bd0*/  BPT.TRAP 0x1 ;  /* 0x000000040000795c */ /* 0x000fe20000300000 */
.L_x_26:
[----:B------:R-:W-:Y:S01]  /*1be0*/  ULEA UR4, UR10, UR41, 0x3 ;  /* 0x000000290a047291 */ /* 0x000fe2000f8e183f */
[----:B------:R-:W-:-:S08]  /*1bf0*/  SHF.L.U32 R4, R6, 0x1f, RZ ;  /* 0x0000001f06047819 */ /* 0x000fd000000006ff */
[----:B------:R1:W2:Y:S01]  /*1c00*/  SYNCS.PHASECHK.TRANS64.TRYWAIT P1, [UR4], R4 ;  /* 0x00000004ff0075a7 */ /* 0x0002a20008020144 */
[----:B------:R-:W-:Y:S05]  /*1c10*/  @!P0 BRA `(.L_x_27) ;  /* 0x0000000000048947 */ /* 0x000fea0003800000 */
[----:B------:R-:W-:Y:S01]  /*1c20*/  BPT.TRAP 0x1 ;  /* 0x000000040000795c */ /* 0x000fe20000300000 */
.L_x_27:
[----:B--2---:R-:W-:Y:S05]  /*1c30*/  @P1 BRA `(.L_x_28) ;  /* 0x0000000000081947 */ /* 0x004fea0003800000 */
[----:B------:R-:W2:Y:S02]  /*1c40*/  SYNCS.PHASECHK.TRANS64.TRYWAIT P1, [UR4], R4 ;  /* 0x00000004ff0075a7 */ /* 0x000ea40008020144 */
[----:B--2---:R-:W-:Y:S05]  /*1c50*/  @!P1 BRA `(.L_x_29) ;  /* 0x0000009800b89947 */ /* 0x004fea0003800000 */
.L_x_28:
[----:B------:R-:W-:Y:S01]  /*1c60*/  ULEA UR11, UR10, UR8, 0x9 ;  /* 0x000000080a0b7291 */ /* 0x000fe2000f8e483f */
[----:B------:R-:W-:Y:S01]  /*1c70*/  WARPGROUP.ARRIVE ;  /* 0x00000000000079c5 */ /* 0x000fe20000000000 */
[----:B------:R-:W-:Y:S01]  /*1c80*/  ULEA UR12, UR10, UR9, 0xb ;  /* 0x000000090a0c7291 */ /* 0x000fe2000f8e583f */
[----:B------:R-:W-:Y:S01]  /*1c90*/  UMOV UR5, 0x40000040 ;  /* 0x4000004000057882 */ /* 0x000fe20000000000 */
[----:B------:R-:W-:-:S03]  /*1ca0*/  UMOV UR7, 0x40000040 ;  /* 0x4000004000077882 */ /* 0x000fc60000000000 */
[----:B------:R-:W-:Y:S02]  /*1cb0*/  UMOV UR4, UR11 ;  /* 0x0000000b00047c82 */ /* 0x000fe40008000000 */
[----:B------:R-:W-:Y:S02]  /*1cc0*/  UMOV UR6, UR12 ;  /* 0x0000000c00067c82 */ /* 0x000fe40008000000 */
[----:B------:R-:W-:Y:S01]  /*1cd0*/  HGMMA.64x256x16.F32 R24, gdesc[UR4], R24, gsb0 ;  /* 0x03e00000041879f0 */ /* 0x000fe20008000818 */
        /* <DEDUP_REMOVED lines=26> */
[----:B------:R-:W-:Y:S01]  /*1e80*/  BPT.TRAP 0x1 ;  /* 0x000000040000795c */ /* 0x000fe20000300000 */
.L_x_30:
[----:B------:R-:W-:-:S13]  /*1e90*/  ISETP.NE.AND P1, PT, R155, RZ, PT ;  /* 0x000000ff9b00720c */ /* 0x000fda0003f25270 */
[----:B-12---:R-:W-:-:S05]  /*1ea0*/  @P1 LEA R4, R3, UR41, 0x3 ;  /* 0x0000002903041c11 */ /* 0x006fca000f8e18ff */
[----:B------:R-:W-:-:S05]  /*1eb0*/  @P1 VIADD R5, R4, 0x28 ;  /* 0x0000002804051836 */ /* 0x000fca0000000000 */
[----:B------:R-:W-:-:S04]  /*1ec0*/  @P1 PRMT R5, R152, 0x654, R5 ;  /* 0x0000065498051816 */ /* 0x000fc80000000005 */
[----:B------:R1:W-:Y:S01]  /*1ed0*/  @P1 SYNCS.ARRIVE.TRANS64.RED.A1T0 RZ, [R5+URZ], RZ ;  /* 0x000000ff05ff19a7 */ /* 0x0003e2000810043f */
[----:B------:R-:W-:-:S13]  /*1ee0*/  ISETP.GT.U32.AND P1, PT, R16, 0x1, PT ;  /* 0x000000011000780c */ /* 0x000fda0003f24070 */
[----:B-1----:R-:W-:Y:S05]  /*1ef0*/  @P1 BRA `(.L_x_31) ;  /* 0x0000000000041947 */ /* 0x002fea0003800000 */
[----:B------:R-:W-:Y:S01]  /*1f00*/  BPT.TRAP 0x1 ;  /* 0x000000040000795c */ /* 0x000fe20000300000 */
.L_x_31:
[----:B------:R-:W-:Y:S01]  /*1f10*/  UIADD3 UR10, UR10, 0x1, URZ ;  /* 0x000000010a0a7890 */ /* 0x000fe2000fffe03f */
[C---:B------:R-:W-:Y:S01]  /*1f20*/  ISETP.GT.AND P2, PT, R0.reuse, 0x1, PT ;  /* 0x000000010000780c */ /* 0x040fe20003f44270 */
[----:B------:R-:W-:Y:S02]  /*1f30*/  VIADD R3, R3, 0x1 ;  /* 0x0000000103037836 */ /* 0x000fe40000000000 */
[----:B------:R-:W-:Y:S01]  /*1f40*/  UISETP.NE.AND UP0, UPT, UR10, 0x5, UPT ;  /* 0x000000050a00788c */ /* 0x000fe2000bf05270 */
[----:B------:R-:W-:Y:S02]  /*1f50*/  VIADD R0, R0, 0xffffffff ;  /* 0xffffffff00007836 */ /* 0x000fe40000000000 */
[C---:B------:R-:W-:Y:S01]  /*1f60*/  ISETP.NE.AND P1, PT, R3.reuse, 0x5, PT ;  /* 0x000000050300780c */ /* 0x040fe20003f25270 */
[----:B------:R-:W-:Y:S02]  /*1f70*/  USEL UR4, URZ, 0x1, UP0 ;  /* 0x000000013f047887 */ /* 0x000fe40008000000 */
[----:B------:R-:W-:Y:S01]  /*1f80*/  USEL UR10, UR10, URZ, UP0 ;  /* 0x0000003f0a0a7287 */ /* 0x000fe20008000000 */
[----:B------:R-:W-:-:S03]  /*1f90*/  SEL R3, R3, RZ, P1 ;  /* 0x000000ff03037207 */ /* 0x000fc60000800000 */
[----:B------:R-:W-:Y:S01]  /*1fa0*/  LOP3.LUT R6, R6, UR4, RZ, 0x3c, !PT ;  /* 0x0000000406067c12 */ /* 0x000fe2000f8e3cff */
[----:B------:R-:W-:Y:S07]  /*1fb0*/  @P2 BRA `(.L_x_32) ;  /* 0xfffffffc00002947 */ /* 0x000fee000383ffff */
.L_x_25:
[----:B-12---:R-:W1:Y:S01]  /*1fc0*/  LDC R0, c[0x0][0x28c] ;  /* 0x0000a300ff007b82 */ /* 0x006e620000000800 */
[----:B------:R2:W-:Y:S01]  /*1fd0*/  SYNCS.ARRIVE.TRANS64.A1T0 RZ, [R160+UR45], RZ ;  /* 0x000000ffa0ff79a7 */ /* 0x0005e2000810002d */
[----:B-1----:R-:W-:-:S13]  /*1fe0*/  ISETP.GE.AND P1, PT, R0, 0x1, PT ;  /* 0x000000010000780c */ /* 0x002fda0003f26270 */
[----:B--2---:R-:W-:Y:S05]  /*1ff0*/  @!P1 BRA `(.L_x_33) ;  /* 0x0000000000449947 */ /* 0x004fea0003800000 */
[----:B------:R-:W-:Y:S05]  /*2000*/  @!P0 BRA `(.L_x_34) ;  /* 0x0000000000048947 */ /* 0x000fea0003800000 */
[----:B------:R-:W-:Y:S01]  /*2010*/  BPT.TRAP 0x1 ;  /* 0x000000040000795c */ /* 0x000fe20000300000 */
.L_x_34:
[----:B------:R-:W-:-:S13]  /*2020*/  ISETP.NE.AND P0, PT, R155, RZ, PT ;  /* 0x000000ff9b00720c */ /* 0x000fda0003f05270 */
[----:B------:R-:W-:-:S05]  /*2030*/  VOTEU.ANY UP0, P0 ;  /* 0x00000000003f7886 */ /* 0x000fca0000000100 */
[----:B------:R-:W-:-:S06]  /*2040*/  @UP0 UIADD3 UR4, UR43, UR38, URZ ;  /* 0x000000262b040290 */ /* 0x000fcc000fffe03f */
[----:B------:R-:W-:Y:S02]  /*2050*/  IMAD.U32 R4, RZ, RZ, UR4 ;  /* 0x00000004ff047e24 */ /* 0x000fe4000f8e00ff */
[----:B------:R-:W-:Y:S02]  /*2060*/  IMAD.U32 R3, RZ, RZ, UR4 ;  /* 0x00000004ff037e24 */ /* 0x000fe4000f8e00ff */
[----:B------:R-:W-:-:S05]  /*2070*/  @P0 IMAD.WIDE.U32 R4, R4, -0x33333333, RZ ;  /* 0xcccccccd04040825 */ /* 0x000fca00078e00ff */
[----:B------:R-:W-:-:S05]  /*2080*/  @P0 SHF.R.U32.HI R0, RZ, 0x2, R5 ;  /* 0x00000002ff000819 */ /* 0x000fca0000011605 */
[----:B------:R-:W-:-:S05]  /*2090*/  @P0 IMAD R0, R0, -0x5, R3 ;  /* 0xfffffffb00000824 */ /* 0x000fca00078e0203 */
[----:B------:R-:W-:-:S05]  /*20a0*/  @P0 LEA R0, R0, UR41, 0x3 ;  /* 0x0000002900000c11 */ /* 0x000fca000f8e18ff */
[----:B------:R-:W-:-:S05]  /*20b0*/  @P0 VIADD R3, R0, 0x28 ;  /* 0x0000002800030836 */ /* 0x000fca0000000000 */
[----:B------:R-:W-:-:S04]  /*20c0*/  @P0 PRMT R3, R152, 0x654, R3 ;  /* 0x0000065498030816 */ /* 0x000fc80000000003 */
[----:B------:R1:W-:Y:S01]  /*20d0*/  @P0 SYNCS.ARRIVE.TRANS64.RED.A1T0 RZ, [R3+URZ], RZ ;  /* 0x000000ff03ff09a7 */ /* 0x0003e2000810043f */
[----:B------:R-:W-:-:S13]  /*20e0*/  ISETP.GT.U32.AND P0, PT, R16, 0x1, PT ;  /* 0x000000011000780c */ /* 0x000fda0003f04070 */
[----:B-1----:R-:W-:Y:S05]  /*20f0*/  @P0 BRA `(.L_x_33) ;  /* 0x0000000000040947 */ /* 0x002fea0003800000 */
[----:B------:R-:W-:Y:S01]  /*2100*/  BPT.TRAP 0x1 ;  /* 0x000000040000795c */ /* 0x000fe20000300000 */
.L_x_33:
[----:B------:R-:W-:Y:S01]  /*2110*/  SHF.L.U32 R0, R175, 0x1f, RZ ;  /* 0x0000001faf007819 */ /* 0x000fe200000006ff */
[----:B------:R-:W-:Y:S01]  /*2120*/  UIADD3 UR38, UR44, UR38, URZ ;  /* 0x000000262c267290 */ /* 0x000fe2000fffe03f */
[----:B------:R-:W1:Y:S01]  /*2130*/  LDC R15, c[0x0][0x288] ;  /* 0x0000a200ff0f7b82 */ /* 0x000e620000000800 */
[----:B------:R-:W-:Y:S01]  /*2140*/  UISETP.GE.U32.AND UP1, UPT, UR44, 0x5, UPT ;  /* 0x000000052c00788c */ /* 0x000fe2000bf26070 */
[----:B------:R-:W-:Y:S01]  /*2150*/  IMAD.SHL.U32 R8, R158, 0x2, RZ ;  /* 0x000000029e087824 */ /* 0x000fe200078e00ff */
[----:B------:R-:W-:Y:S02]  /*2160*/  UISETP.GT.U32.AND UP0, UPT, UR38, 0x4, UPT ;  /* 0x000000042600788c */ /* 0x000fe4000bf04070 */
[----:B------:R-:W-:Y:S02]  /*2170*/  UIMAD.WIDE.U32 UR4, UR38, -0x33333333, URZ ;  /* 0xcccccccd260478a5 */ /* 0x000fe4000f8e003f */
[----:B------:R-:W-:Y:S01]  /*2180*/  UISETP.LT.U32.AND UP0, UPT, UR44, 0x5, UP0 ;  /* 0x000000052c00788c */ /* 0x000fe20008701070 */
[----:B------:R-:W2:Y:S01]  /*2190*/  SYNCS.PHASECHK.TRANS64.TRYWAIT P0, [R159+UR42+0x10], R0 ;  /* 0x000010009f0075a7 */ /* 0x000ea2000800016a */
[----:B------:R-:W-:Y:S01]  /*21a0*/  USHF.R.U32.HI UR4, URZ, 0x2, UR5 ;  /* 0x000000023f047899 */ /* 0x000fe20008011605 */
[----:B------:R-:W-:Y:S01]  /*21b0*/  SHF.R.S32.HI R9, RZ, 0x1f, R8 ;  /* 0x0000001fff097819 */ /* 0x000fe20000011408 */
[----:B------:R-:W-:-:S02]  /*21c0*/  USEL UR6, URZ, 0x1, !UP0 ;  /* 0x000000013f067887 */ /* 0x000fc4000c000000 */
[----:B------:R-:W-:Y:S02]  /*21d0*/  UIMAD UR38, UR4, -0x5, UR38 ;  /* 0xfffffffb042678a4 */ /* 0x000fe4000f8e0226 */
[----:B------:R-:W-:-:S04]  /*21e0*/  ULOP3.LUT UR39, UR39, UR6, URZ, 0x3c, !UPT ;  /* 0x0000000627277292 */ /* 0x000fc8000f8e3c3f */
[----:B------:R-:W-:Y:S01]  /*21f0*/  @UP1 ULOP3.LUT UR39, UR39, 0x1, UR4, 0x78, !UPT ;  /* 0x0000000127271892 */ /* 0x000fe2000f8e7804 */
[----:B-12---:R-:W-:Y:S11]  /*2200*/  @!P0 BRA `(.L_x_35) ;  /* 0x0000009400648947 */ /* 0x006ff60003800000 */
.L_x_318:
[----:B------:R-:W-:Y:S01]  /*2210*/  IMAD.SHL.U32 R14, R19, 0x40, RZ ;  /* 0x00000040130e7824 */ /* 0x000fe200078e00ff */
[----:B------:R-:W-:Y:S01]  /*2220*/  ULDC UR6, c[0x0][0x284] ;  /* 0x0000a10000067ab9 */ /* 0x000fe20000000800 */
[----:B0-----:R-:W-:Y:S01]  /*2230*/  IMAD.SHL.U32 R12, R22, 0x100, RZ ;  /* 0x00000100160c7824 */ /* 0x001fe200078e00ff */
[----:B------:R-:W-:Y:S01]  /*2240*/  SHF.R.S32.HI R165, RZ, 0x1f, R2 ;  /* 0x0000001fffa57819 */ /* 0x000fe20000011402 */
[----:B------:R-:W-:Y:S01]  /*2250*/  ULDC.64 UR4, c[0x0][0x5d0] ;  /* 0x0001740000047ab9 */ /* 0x000fe20000000a00 */
[----:B------:R-:W-:Y:S01]  /*2260*/  ISETP.GE.AND P0, PT, R14, UR6, PT ;  /* 0x000000060e007c0c */ /* 0x000fe2000bf06270 */
[----:B------:R-:W-:Y:S01]  /*2270*/  IMAD.WIDE.U32 R4, R2, UR4, R8 ;  /* 0x0000000402047c25 */ /* 0x000fe2000f8e0008 */
[----:B------:R-:W-:Y:S02]  /*2280*/  SHF.R.S32.HI R13, RZ, 0x1f, R12 ;  /* 0x0000001fff0d7819 */ /* 0x000fe4000001140c */
[C---:B------:R-:W-:Y:S01]  /*2290*/  ISETP.GE.OR P0, PT, R12.reuse, R15, P0 ;  /* 0x0000000f0c00720c */ /* 0x040fe20000706670 */
[----:B------:R-:W-:Y:S01]  /*22a0*/  IMAD R3, R165, UR4, RZ ;  /* 0x00000004a5037c24 */ /* 0x000fe2000f8e02ff */
[----:B------:R-:W-:-:S03]  /*22b0*/  IADD3 R6, P1, R12, R4, RZ ;  /* 0x000000040c067210 */ /* 0x000fc60007f3e0ff */
[----:B------:R-:W-:-:S05]  /*22c0*/  IMAD R3, R2, UR5, R3 ;  /* 0x0000000502037c24 */ /* 0x000fca000f8e0203 */
[----:B------:R-:W-:-:S03]  /*22d0*/  IADD3.X R7, R13, R5, R3, P1, !PT ;  /* 0x000000050d077210 */ /* 0x000fc60000ffe403 */
[----:B------:R-:W-:Y:S05]  /*22e0*/  @P0 BRA `(.L_x_36) ;  /* 0x0000007c00040947 */ /* 0x000fea0003800000 */
[----:B------:R-:W0:Y:S01]  /*22f0*/  LDC.64 R10, c[0x0][0x5c8] ;  /* 0x00017200ff0a7b82 */ /* 0x000e220000000a00 */
[----:B-----5:R-:W-:Y:S01]  /*2300*/  FSETP.NEU.AND P1, PT, R154, RZ, PT ;  /* 0x000000ff9a00720b */ /* 0x020fe20003f2d000 */
[----:B------:R-:W-:Y:S01]  /*2310*/  IMAD R3, R158, -0x2, R15 ;  /* 0xfffffffe9e037824 */ /* 0x000fe200078e020f */
[----:B------:R-:W-:Y:S01]  /*2320*/  BSSY B0, `(.L_x_36) ;  /* 0x00007bd000007945 */ /* 0x000fe20003800000 */
[----:B------:R-:W-:-:S04]  /*2330*/  IMAD.WIDE R166, R19, 0x40, R156 ;  /* 0x0000004013a67825 */ /* 0x000fc800078e029c */
[----:B-1----:R-:W-:Y:S02]  /*2340*/  IMAD.IADD R0, R3, 0x1, -R12 ;  /* 0x0000000103007824 */ /* 0x002fe400078e0a0c */
[----:B------:R-:W-:-:S03]  /*2350*/  IMAD.IADD R3, R163, 0x1, -R14 ;  /* 0x00000001a3037824 */ /* 0x000fc600078e0a0e */
[----:B------:R-:W-:-:S04]  /*2360*/  ISETP.GT.AND P0, PT, R0, RZ, PT ;  /* 0x000000ff0000720c */ /* 0x000fc80003f04270 */
[----:B------:R-:W-:Y:S01]  /*2370*/  ISETP.GT.AND P3, PT, R3, RZ, P0 ;  /* 0x000000ff0300720c */ /* 0x000fe20000764270 */
[-C--:B0-----:R-:W-:Y:S02]  /*2380*/  IMAD R4, R167, R10.reuse, RZ ;  /* 0x0000000aa7047224 */ /* 0x081fe400078e02ff */
[----:B------:R-:W-:-:S04]  /*2390*/  IMAD.WIDE.U32 R6, R166, R10, R6 ;  /* 0x0000000aa6067225 */ /* 0x000fc800078e0006 */
[----:B------:R-:W-:-:S04]  /*23a0*/  IMAD R5, R166, R11, R4 ;  /* 0x0000000ba6057224 */ /* 0x000fc800078e0204 */
[----:B------:R-:W-:Y:S01]  /*23b0*/  IMAD.IADD R181, R7, 0x1, R5 ;  /* 0x0000000107b57824 */ /* 0x000fe200078e0205 */
[----:B------:R-:W-:Y:S06]  /*23c0*/  @!P1 BRA `(.L_x_37) ;  /* 0x0000005400a09947 */ /* 0x000fec0003800000 */
[----:B------:R-:W0:Y:S01]  /*23d0*/  LDC.64 R20, c[0x0][0x5b8] ;  /* 0x00016e00ff147b82 */ /* 0x000e220000000a00 */
[----:B------:R-:W-:-:S07]  /*23e0*/  ULDC.64 UR4, c[0x0][0x5c0] ;  /* 0x0001700000047ab9 */ /* 0x000fce0000000a00 */
[----:B------:R-:W1:Y:S08]  /*23f0*/  LDC.64 R168, c[0x0][0x5b0] ;  /* 0x00016c00ffa87b82 */ /* 0x000e700000000a00 */
[----:B------:R-:W2:Y:S01]  /*2400*/  LDC.64 R14, c[0x0][0x5a8] ;  /* 0x00016a00ff0e7b82 */ /* 0x000ea20000000a00 */
[-C--:B0-----:R-:W-:Y:S02]  /*2410*/  IMAD R7, R165, R20.reuse, RZ ;  /* 0x00000014a5077224 */ /* 0x081fe400078e02ff */
[----:B------:R-:W-:-:S04]  /*2420*/  IMAD.WIDE.U32 R4, R2, R20, R8 ;  /* 0x0000001402047225 */ /* 0x000fc800078e0008 */
[----:B------:R-:W-:Y:S01]  /*2430*/  IMAD R177, R2, R21, R7 ;  /* 0x0000001502b17224 */ /* 0x000fe200078e0207 */
[----:B------:R-:W-:Y:S01]  /*2440*/  IADD3 R164, P1, R12, R4, RZ ;  /* 0x000000040ca47210 */ /* 0x000fe20007f3e0ff */
[----:B-1----:R-:W-:-:S03]  /*2450*/  IMAD R4, R167, R168, RZ ;  /* 0x000000a8a7047224 */ /* 0x002fc600078e02ff */
[----:B------:R-:W-:Y:S01]  /*2460*/  IADD3.X R165, R13, R5, R177, P1, !PT ;  /* 0x000000050da57210 */ /* 0x000fe20000ffe4b1 */
[C---:B------:R-:W-:Y:S02]  /*2470*/  IMAD R179, R166.reuse, R169, R4 ;  /* 0x000000a9a6b37224 */ /* 0x040fe400078e0204 */
[----:B------:R-:W-:-:S04]  /*2480*/  IMAD.WIDE.U32 R4, R166, R168, R164 ;  /* 0x000000a8a6047225 */ /* 0x000fc800078e00a4 */
[----:B------:R-:W-:Y:S01]  /*2490*/  IMAD.IADD R5, R5, 0x1, R179 ;  /* 0x0000000105057824 */ /* 0x000fe200078e02b3 */
[----:B--2---:R-:W-:-:S04]  /*24a0*/  LEA R170, P1, R4, R14, 0x1 ;  /* 0x0000000e04aa7211 */ /* 0x004fc800078208ff */
[----:B------:R-:W-:-:S05]  /*24b0*/  LEA.HI.X R171, R4, R15, R5, 0x1, P1 ;  /* 0x0000000f04ab7211 */ /* 0x000fca00008f0c05 */
[----:B------:R0:W2:Y:S01]  /*24c0*/  @P3 LDG.E.LTC128B.U16 R19, desc[UR36][R170.64] ;  /* 0x00000024aa133981 */ /* 0x0000a2000c1e1520 */
[----:B------:R-:W-:Y:S01]  /*24d0*/  IMAD.WIDE.U32 R4, R166, R168, R12 ;  /* 0x000000a8a6047225 */ /* 0x000fe200078e000c */
[----:B------:R-:W-:Y:S02]  /*24e0*/  BSSY B1, `(.L_x_38) ;  /* 0x0000014000017945 */ /* 0x000fe40003800000 */
[----:B------:R-:W-:-:S04]  /*24f0*/  IADD3 R172, P1, R8, R4, RZ ;  /* 0x0000000408ac7210 */ /* 0x000fc80007f3e0ff */
[----:B------:R-:W-:Y:S01]  /*2500*/  IADD3.X R173, R9, R179, R5, P1, !PT ;  /* 0x000000b309ad7210 */ /* 0x000fe20000ffe405 */
[----:B0-----:R-:W-:Y:S01]  /*2510*/  IMAD.SHL.U32 R170, R168, 0x8, RZ ;  /* 0x00000008a8aa7824 */ /* 0x001fe200078e00ff */
[----:B------:R-:W-:Y:S02]  /*2520*/  LEA R4, P1, R6, UR4, 0x1 ;  /* 0x0000000406047c11 */ /* 0x000fe4000f8208ff */
[----:B------:R-:W-:Y:S01]  /*2530*/  SHF.L.U64.HI R171, R168, 0x3, R169 ;  /* 0x00000003a8ab7819 */ /* 0x000fe200000102a9 */
[----:B------:R-:W-:Y:S01]  /*2540*/  IMAD.WIDE.U32 R172, R2, R20, R172 ;  /* 0x0000001402ac7225 */ /* 0x000fe200078e00ac */
[----:B------:R-:W-:Y:S02]  /*2550*/  LEA.HI.X R5, R6, UR5, R181, 0x1, P1 ;  /* 0x0000000506057c11 */ /* 0x000fe400088f0cb5 */
[----:B------:R-:W-:Y:S02]  /*2560*/  ISETP.GT.AND P1, PT, R0, 0x1, PT ;  /* 0x000000010000780c */ /* 0x000fe40003f24270 */
[----:B------:R-:W-:-:S02]  /*2570*/  LEA R6, P4, R172, R14, 0x1 ;  /* 0x0000000eac067211 */ /* 0x000fc400078808ff */
[----:B------:R-:W-:Y:S01]  /*2580*/  ISETP.GT.AND P2, PT, R3, RZ, P1 ;  /* 0x000000ff0300720c */ /* 0x000fe20000f44270 */
[----:B--2---:R-:W-:-:S05]  /*2590*/  HADD2.F32 R7, -RZ, R19.H0_H0 ;  /* 0x20000013ff077230 */ /* 0x004fca0000004100 */
[----:B------:R-:W-:-:S04]  /*25a0*/  FMUL R7, R7, R154 ;  /* 0x0000009a07077220 */ /* 0x000fc80000400000 */
[----:B------:R-:W-:-:S05]  /*25b0*/  FFMA R7, R24, R153, R7 ;  /* 0x0000009918077223 */ /* 0x000fca0000000007 */
[----:B------:R-:W-:Y:S01]  /*25c0*/  F2FP.F16.F32.PACK_AB R21, RZ, R7 ;  /* 0x00000007ff15723e */ /* 0x000fe200000000ff */
[----:B------:R-:W-:-:S04]  /*25d0*/  IMAD.IADD R7, R177, 0x1, R173 ;  /* 0x00000001b1077824 */ /* 0x000fc800078e02ad */
[----:B------:R0:W-:Y:S01]  /*25e0*/  @P3 STG.E.U16 desc[UR36][R4.64], R21 ;  /* 0x0000001504003986 */ /* 0x0001e2000c101524 */
[----:B------:R-:W-:Y:S01]  /*25f0*/  LEA.HI.X R7, R172, R15, R7, 0x1, P4 ;  /* 0x0000000fac077211 */ /* 0x000fe200020f0c07 */
[----:B------:R-:W-:Y:S06]  /*2600*/  @!P2 BRA `(.L_x_39) ;  /* 0x000000000004a947 */ /* 0x000fec0003800000 */
[----:B------:R1:W5:Y:S02]  /*2610*/  LDG.E.LTC128B.U16 R19, desc[UR36][R6.64+0x2] ;  /* 0x0000022406137981 */ /* 0x000364000c1e1520 */
.L_x_39:
[----:B------:R-:W-:Y:S05]  /*2620*/  BSYNC B1 ;  /* 0x0000000000017941 */ /* 0x000fea0003800000 */
.L_x_38:
[----:B0----5:R-:W-:Y:S01]  /*2630*/  HADD2.F32 R21, -RZ, R19.H0_H0 ;  /* 0x20000013ff157230 */ /* 0x021fe20000004100 */
[----:B------:R-:W-:Y:S01]  /*2640*/  ISETP.GT.AND P0, PT, R3, 0x8, P0 ;  /* 0x000000080300780c */ /* 0x000fe20000704270 */
[----:B------:R-:W-:-:S04]  /*2650*/  IMAD.WIDE.U32 R170, R166, R168, R170 ;  /* 0x000000a8a6aa7225 */ /* 0x000fc800078e00aa */
[----:B------:R-:W-:Y:S01]  /*2660*/  FMUL R22, R21, R154 ;  /* 0x0000009a15167220 */ /* 0x000fe20000400000 */
[----:B------:R-:W-:Y:S01]  /*2670*/  IMAD.IADD R179, R179, 0x1, R171 ;  /* 0x00000001b3b37824 */ /* 0x000fe200078e02ab */
[----:B------:R-:W-:Y:S02]  /*2680*/  IADD3 R21, P3, R164, R170, RZ ;  /* 0x000000aaa4157210 */ /* 0x000fe40007f7e0ff */
[----:B------:R-:W-:-:S03]  /*2690*/  FFMA R22, R25, R153, R22 ;  /* 0x0000009919167223 */ /* 0x000fc60000000016 */
[----:B------:R-:W-:Y:S01]  /*26a0*/  IMAD.X R164, R179, 0x1, R165, P3 ;  /* 0x00000001b3a47824 */ /* 0x000fe200018e06a5 */
[C---:B------:R-:W-:Y:S02]  /*26b0*/  LEA R24, P3, R21.reuse, R14, 0x1 ;  /* 0x0000000e15187211 */ /* 0x040fe400078608ff */
[----:B------:R-:W-:Y:S02]  /*26c0*/  F2FP.F16.F32.PACK_AB R22, RZ, R22 ;  /* 0x00000016ff16723e */ /* 0x000fe400000000ff */
[----:B------:R-:W-:Y:S02]  /*26d0*/  LEA.HI.X R25, R21, R15, R164, 0x1, P3 ;  /* 0x0000000f15197211 */ /* 0x000fe400018f0ca4 */
[----:B------:R-:W-:Y:S02]  /*26e0*/  PRMT R21, R22, 0x7610, R21 ;  /* 0x0000761016157816 */ /* 0x000fe40000000015 */
[----:B------:R-:W-:-:S03]  /*26f0*/  PRMT R22, R19, 0x7610, R22 ;  /* 0x0000761013167816 */ /* 0x000fc60000000016 */
[----:B------:R0:W-:Y:S04]  /*2700*/  @P2 STG.E.U16 desc[UR36][R4.64+0x2], R21 ;  /* 0x0000021504002986 */ /* 0x0001e8000c101524 */
[----:B------:R-:W2:Y:S01]  /*2710*/  @P0 LDG.E.LTC128B.U16 R22, desc[UR36][R24.64] ;  /* 0x0000002418160981 */ /* 0x000ea2000c1e1520 */
[----:B------:R-:W-:Y:S01]  /*2720*/  IADD3 R8, P2, P3, R8, R170, R12 ;  /* 0x000000aa08087210 */ /* 0x000fe20007b5e00c */
[----:B------:R-:W-:Y:S01]  /*2730*/  BSSY B1, `(.L_x_40) ;  /* 0x0000011000017945 */ /* 0x000fe20003800000 */
[C---:B------:R-:W-:Y:S02]  /*2740*/  SHF.L.U64.HI R11, R10.reuse, 0x4, R11 ;  /* 0x000000040a0b7819 */ /* 0x040fe4000001020b */
[----:B------:R-:W-:Y:S02]  /*2750*/  IADD3.X R9, R9, R179, R13, P2, P3 ;  /* 0x000000b309097210 */ /* 0x000fe400017e640d */
[----:B------:R-:W-:-:S02]  /*2760*/  LEA R10, P2, R10, R4, 0x4 ;  /* 0x000000040a0a7211 */ /* 0x000fc400078420ff */
[----:B------:R-:W-:Y:S01]  /*2770*/  ISETP.GT.AND P1, PT, R3, 0x8, P1 ;  /* 0x000000080300780c */ /* 0x000fe20000f24270 */
[----:B0-----:R-:W-:-:S04]  /*2780*/  IMAD.WIDE.U32 R20, R2, R20, R8 ;  /* 0x0000001402147225 */ /* 0x001fc800078e0008 */
[----:B------:R-:W-:Y:S01]  /*2790*/  IMAD.X R11, R11, 0x1, R5, P2 ;  /* 0x000000010b0b7824 */ /* 0x000fe200010e0605 */
[----:B------:R-:W-:Y:S01]  /*27a0*/  LEA R8, P3, R20, R14, 0x1 ;  /* 0x0000000e14087211 */ /* 0x000fe200078608ff */
[----:B------:R-:W-:-:S05]  /*27b0*/  IMAD.IADD R2, R177, 0x1, R21 ;  /* 0x00000001b1027824 */ /* 0x000fca00078e0215 */
[----:B------:R-:W-:Y:S01]  /*27c0*/  LEA.HI.X R9, R20, R15, R2, 0x1, P3 ;  /* 0x0000000f14097211 */ /* 0x000fe200018f0c02 */
[----:B--2---:R-:W-:-:S05]  /*27d0*/  HADD2.F32 R19, -RZ, R22.H0_H0 ;  /* 0x20000016ff137230 */ /* 0x004fca0000004100 */
[----:B------:R-:W-:-:S04]  /*27e0*/  FMUL R19, R19, R154 ;  /* 0x0000009a13137220 */ /* 0x000fc80000400000 */
[----:B------:R-:W-:-:S05]  /*27f0*/  FFMA R19, R26, R153, R19 ;  /* 0x000000991a137223 */ /* 0x000fca0000000013 */
[----:B------:R-:W-:-:S05]  /*2800*/  F2FP.F16.F32.PACK_AB R19, RZ, R19 ;  /* 0x00000013ff13723e */ /* 0x000fca00000000ff */
[----:B------:R0:W-:Y:S01]  /*2810*/  @P0 STG.E.U16 desc[UR36][R10.64], R19 ;  /* 0x000000130a000986 */ /* 0x0001e2000c101524 */
[----:B------:R-:W-:Y:S05]  /*2820*/  @!P1 BRA `(.L_x_41) ;  /* 0x0000000000049947 */ /* 0x000fea0003800000 */
[----:B------:R2:W5:Y:S02]  /*2830*/  LDG.E.LTC128B.U16 R22, desc[UR36][R8.64+0x2] ;  /* 0x0000022408167981 */ /* 0x000564000c1e1520 */
.L_x_41:
[----:B------:R-:W-:Y:S05]  /*2840*/  BSYNC B1 ;  /* 0x0000000000017941 */ /* 0x000fea0003800000 */
.L_x_40:
[----:B-----5:R-:W-:Y:S01]  /*2850*/  HADD2.F32 R13, -RZ, R22.H0_H0 ;  /* 0x20000016ff0d7230 */ /* 0x020fe20000004100 */
[----:B------:R-:W-:Y:S01]  /*2860*/  ISETP.GT.AND P0, PT, R0, 0x8, PT ;  /* 0x000000080000780c */ /* 0x000fe20003f04270 */
[----:B------:R-:W-:Y:S03]  /*2870*/  BSSY B1, `(.L_x_42) ;  /* 0x0000008000017945 */ /* 0x000fe60003800000 */
[----:B------:R-:W-:Y:S01]  /*2880*/  FMUL R2, R13, R154 ;  /* 0x0000009a0d027220 */ /* 0x000fe20000400000 */
[----:B------:R-:W-:-:S03]  /*2890*/  ISETP.GT.AND P2, PT, R3, RZ, P0 ;  /* 0x000000ff0300720c */ /* 0x000fc60000744270 */
[----:B------:R-:W-:-:S05]  /*28a0*/  FFMA R2, R27, R153, R2 ;  /* 0x000000991b027223 */ /* 0x000fca0000000002 */
[----:B------:R-:W-:-:S05]  /*28b0*/  F2FP.F16.F32.PACK_AB R2, RZ, R2 ;  /* 0x00000002ff02723e */ /* 0x000fca00000000ff */
[----:B------:R3:W-:Y:S01]  /*28c0*/  @P1 STG.E.U16 desc[UR36][R10.64+0x2], R2 ;  /* 0x000002020a001986 */ /* 0x0007e2000c101524 */
[----:B------:R-:W-:Y:S05]  /*28d0*/  @!P2 BRA `(.L_x_43) ;  /* 0x000000000004a947 */ /* 0x000fea0003800000 */
[----:B------:R4:W5:Y:S02]  /*28e0*/  LDG.E.LTC128B.U16 R22, desc[UR36][R6.64+0x10] ;  /* 0x0000102406167981 */ /* 0x000964000c1e1520 */
.L_x_43:
[----:B------:R-:W-:Y:S05]  /*28f0*/  BSYNC B1 ;  /* 0x0000000000017941 */ /* 0x000fea0003800000 */
.L_x_42:
        /* <DEDUP_REMOVED lines=10> */
.L_x_45:
[----:B------:R-:W-:Y:S05]  /*29a0*/  BSYNC B1 ;  /* 0x0000000000017941 */ /* 0x000fea0003800000 */
.L_x_44:
[----:B0----5:R-:W-:Y:S01]  /*29b0*/  HADD2.F32 R13, -RZ, R22.H0_H0 ;  /* 0x20000016ff0d7230 */ /* 0x021fe20000004100 */
[----:B------:R-:W-:Y:S01]  /*29c0*/  ISETP.GT.AND P0, PT, R3, 0x8, P0 ;  /* 0x000000080300780c */ /* 0x000fe20000704270 */
[----:B------:R-:W-:Y:S03]  /*29d0*/  BSSY B1, `(.L_x_46) ;  /* 0x0000007000017945 */ /* 0x000fe60003800000 */
[----:B---3--:R-:W-:-:S04]  /*29e0*/  FMUL R2, R13, R154 ;  /* 0x0000009a0d027220 */ /* 0x008fc80000400000 */
[----:B------:R-:W-:-:S05]  /*29f0*/  FFMA R2, R29, R153, R2 ;  /* 0x000000991d027223 */ /* 0x000fca0000000002 */
[----:B------:R-:W-:-:S05]  /*2a00*/  F2FP.F16.F32.PACK_AB R2, RZ, R2 ;  /* 0x00000002ff02723e */ /* 0x000fca00000000ff */
[----:B------:R0:W-:Y:S01]  /*2a10*/  @P3 STG.E.U16 desc[UR36][R4.64+0x12], R2 ;  /* 0x0000120204003986 */ /* 0x0001e2000c101524 */
[----:B------:R-:W-:Y:S05]  /*2a20*/  @!P0 BRA `(.L_x_47) ;  /* 0x0000000000048947 */ /* 0x000fea0003800000 */
[----:B------:R3:W5:Y:S02]  /*2a30*/  LDG.E.LTC128B.U16 R22, desc[UR36][R8.64+0x10] ;  /* 0x0000102408167981 */ /* 0x000764000c1e1520 */
.L_x_47:
[----:B------:R-:W-:Y:S05]  /*2a40*/  BSYNC B1 ;  /* 0x0000000000017941 */ /* 0x000fea0003800000 */
.L_x_46:
[----:B-----5:R-:W-:Y:S01]  /*2a50*/  HADD2.F32 R13, -RZ, R22.H0_H0 ;  /* 0x20000016ff0d7230 */ /* 0x020fe20000004100 */
[----:B------:R-:W-:Y:S01]  /*2a60*/  ISETP.GT.AND P1, PT, R3, 0x8, P1 ;  /* 0x000000080300780c */ /* 0x000fe20000f24270 */
[----:B------:R-:W-:Y:S03]  /*2a70*/  BSSY B1, `(.L_x_48) ;  /* 0x0000007000017945 */ /* 0x000fe60003800000 */
[----:B------:R-:W-:-:S04]  /*2a80*/  FMUL R13, R13, R154 ;  /* 0x0000009a0d0d7220 */ /* 0x000fc80000400000 */
[----:B------:R-:W-:-:S05]  /*2a90*/  FFMA R13, R30, R153, R13 ;  /* 0x000000991e0d7223 */ /* 0x000fca000000000d */
[----:B------:R-:W-:-:S05]  /*2aa0*/  F2FP.F16.F32.PACK_AB R13, RZ, R13 ;  /* 0x0000000dff0d723e */ /* 0x000fca00000000ff */
[----:B------:R0:W-:Y:S01]  /*2ab0*/  @P0 STG.E.U16 desc[UR36][R10.64+0x10], R13 ;  /* 0x0000100d0a000986 */ /* 0x0001e2000c101524 */
[----:B------:R-:W-:Y:S05]  /*2ac0*/  @!P1 BRA `(.L_x_49) ;  /* 0x0000000000049947 */ /* 0x000fea0003800000 */
[----:B------:R0:W5:Y:S02]  /*2ad0*/  LDG.E.LTC128B.U16 R22, desc[UR36][R8.64+0x12] ;  /* 0x0000122408167981 */ /* 0x000164000c1e1520 */
.L_x_49:
[----:B------:R-:W-:Y:S05]  /*2ae0*/  BSYNC B1 ;  /* 0x0000000000017941 */ /* 0x000fea0003800000 */
.L_x_48:
[----:B0----5:R-:W-:Y:S01]  /*2af0*/  HADD2.F32 R13, -RZ, R22.H0_H0 ;  /* 0x20000016ff0d7230 */ /* 0x021fe20000004100 */
        /* <DEDUP_REMOVED lines=9> */
.L_x_51:
[----:B------:R-:W-:Y:S05]  /*2b90*/  BSYNC B1 ;  /* 0x0000000000017941 */ /* 0x000fea0003800000 */
.L_x_50:
        /* <DEDUP_REMOVED lines=10> */
.L_x_53:
[----:B------:R-:W-:Y:S05]  /*2c40*/  BSYNC B1 ;  /* 0x0000000000017941 */ /* 0x000fea0003800000 */
.L_x_52:
[----:B0----5:R-:W-:Y:S01]  /*2c50*/  HADD2.F32 R13, -RZ, R22.H0_H0 ;  /* 0x20000016ff0d7230 */ /* 0x021fe20000004100 */
        /* <DEDUP_REMOVED lines=8> */
.L_x_55:
[----:B------:R-:W-:Y:S05]  /*2ce0*/  BSYNC B1 ;  /* 0x0000000000017941 */ /* 0x000fea0003800000 */
.L_x_54:
        /* <DEDUP_REMOVED lines=9> */
.L_x_57:
[----:B------:R-:W-:Y:S05]  /*2d80*/  BSYNC B1 ;  /* 0x0000000000017941 */ /* 0x000fea0003800000 */
.L_x_56:
        /* <DEDUP_REMOVED lines=10> */
.L_x_59:
[----:B------:R-:W-:Y:S05]  /*2e30*/  BSYNC B1 ;  /* 0x0000000000017941 */ /* 0x000fea0003800000 */
.L_x_58:
        /* <DEDUP_REMOVED lines=10> */
.L_x_61:
[----:B------:R-:W-:Y:S05]  /*2ee0*/  BSYNC B1 ;  /* 0x0000000000017941 */ /* 0x000fea0003800000 */
.L_x_60:
        /* <DEDUP_REMOVED lines=9> */
.L_x_63:
[----:B------:R-:W-:Y:S05]  /*2f80*/  BSYNC B1 ;  /* 0x0000000000017941 */ /* 0x000fea0003800000 */
.L_x_62:
        /* <DEDUP_REMOVED lines=9> */
.L_x_65:
[----:B------:R-:W-:Y:S05]  /*3020*/  BSYNC B1 ;  /* 0x0000000000017941 */ /* 0x000fea0003800000 */
.L_x_64:
        /* <DEDUP_REMOVED lines=10> */
.L_x_67:
[----:B------:R-:W-:Y:S05]  /*30d0*/  BSYNC B1 ;  /* 0x0000000000017941 */ /* 0x000fea0003800000 */
.L_x_66:
        /* <DEDUP_REMOVED lines=10> */
.L_x_69:
[----:B------:R-:W-:Y:S05]  /*3180*/  BSYNC B1 ;  /* 0x0000000000017941 */ /* 0x000fea0003800000 */
.L_x_68:
        /* <DEDUP_REMOVED lines=9> */
.L_x_71:
[----:B------:R-:W-:Y:S05]  /*3220*/  BSYNC B1 ;  /* 0x0000000000017941 */ /* 0x000fea0003800000 */
.L_x_70:
        /* <DEDUP_REMOVED lines=9> */
.L_x_73:
[----:B------:R-:W-:Y:S05]  /*32c0*/  BSYNC B1 ;  /* 0x0000000000017941 */ /* 0x000fea0003800000 */
.L_x_72:
        /* <DEDUP_REMOVED lines=10> */
.L_x_75:
[----:B------:R-:W-:Y:S05]  /*3370*/  BSYNC B1 ;  /* 0x0000000000017941 */ /* 0x000fea0003800000 */
.L_x_74:
        /* <DEDUP_REMOVED lines=10> */
.L_x_77:
[----:B------:R-:W-:Y:S05]  /*3420*/  BSYNC B1 ;  /* 0x0000000000017941 */ /* 0x000fea0003800000 */
.L_x_76:
        /* <DEDUP_REMOVED lines=9> */
.L_x_79:
[----:B------:R-:W-:Y:S05]  /*34c0*/  BSYNC B1 ;  /* 0x0000000000017941 */ /* 0x000fea0003800000 */
.L_x_78:
        /* <DEDUP_REMOVED lines=9> */
.L_x_81:
[----:B------:R-:W-:Y:S05]  /*3560*/  BSYNC B1 ;  /* 0x0000000000017941 */ /* 0x000fea0003800000 */
.L_x_80:
        /* <DEDUP_REMOVED lines=10> */
.L_x_83:
[----:B------:R-:W-:Y:S05]  /*3610*/  BSYNC B1 ;  /* 0x0000000000017941 */ /* 0x000fea0003800000 */
.L_x_82:
        /* <DEDUP_REMOVED lines=10> */
.L_x_85:
[----:B------:R-:W-:Y:S05]  /*36c0*/  BSYNC B1 ;  /* 0x0000000000017941 */ /* 0x000fea0003800000 */
.L_x_84:
        /* <DEDUP_REMOVED lines=9> */
.L_x_87:
[----:B------:R-:W-:Y:S05]  /*3760*/  BSYNC B1 ;  /* 0x0000000000017941 */ /* 0x000fea0003800000 */
.L_x_86:
        /* <DEDUP_REMOVED lines=9> */
.L_x_89:
[----:B------:R-:W-:Y:S05]  /*3800*/  BSYNC B1 ;  /* 0x0000000000017941 */ /* 0x000fea0003800000 */
.L_x_88:
        /* <DEDUP_REMOVED lines=10> */
.L_x_91:
[----:B------:R-:W-:Y:S05]  /*38b0*/  BSYNC B1 ;  /* 0x0000000000017941 */ /* 0x000fea0003800000 */
.L_x_90:
        /* <DEDUP_REMOVED lines=10> */
.L_x_93:
[----:B------:R-:W-:Y:S05]  /*3960*/  BSYNC B1 ;  /* 0x0000000000017941 */ /* 0x000fea0003800000 */
.L_x_92:
        /* <DEDUP_REMOVED lines=9> */
.L_x_95:
[----:B------:R-:W-:Y:S05]  /*3a00*/  BSYNC B1 ;  /* 0x0000000000017941 */ /* 0x000fea0003800000 */
.L_x_94:
        /* <DEDUP_REMOVED lines=9> */
.L_x_97:
[----:B------:R-:W-:Y:S05]  /*3aa0*/  BSYNC B1 ;  /* 0x0000000000017941 */ /* 0x000fea0003800000 */
.L_x_96:
        /* <DEDUP_REMOVED lines=10> */
.L_x_99:
[----:B------:R-:W-:Y:S05]  /*3b50*/  BSYNC B1 ;  /* 0x0000000000017941 */ /* 0x000fea0003800000 */
.L_x_98:
        /* <DEDUP_REMOVED lines=10> */
.L_x_101:
[----:B------:R-:W-:Y:S05]  /*3c00*/  BSYNC B1 ;  /* 0x0000000000017941 */ /* 0x000fea0003800000 */
.L_x_100:
        /* <DEDUP_REMOVED lines=9> */
.L_x_103:
[----:B------:R-:W-:Y:S05]  /*3ca0*/  BSYNC B1 ;  /* 0x0000000000017941 */ /* 0x000fea0003800000 */
.L_x_102:
        /* <DEDUP_REMOVED lines=9> */
.L_x_105:
[----:B------:R-:W-:Y:S05]  /*3d40*/  BSYNC B1 ;  /* 0x0000000000017941 */ /* 0x000fea0003800000 */
.L_x_104:
        /* <DEDUP_REMOVED lines=10> */
.L_x_107:
[----:B------:R-:W-:Y:S05]  /*3df0*/  BSYNC B1 ;  /* 0x0000000000017941 */ /* 0x000fea0003800000 */
.L_x_106:
        /* <DEDUP_REMOVED lines=10> */
.L_x_109:
[----:B------:R-:W-:Y:S05]  /*3ea0*/  BSYNC B1 ;  /* 0x0000000000017941 */ /* 0x000fea0003800000 */
.L_x_108:
        /* <DEDUP_REMOVED lines=9> */
.L_x_111:
[----:B------:R-:W-:Y:S05]  /*3f40*/  BSYNC B1 ;  /* 0x0000000000017941 */ /* 0x000fea0003800000 */
.L_x_110:
        /* <DEDUP_REMOVED lines=9> */
.L_x_113:
[----:B------:R-:W-:Y:S05]  /*3fe0*/  BSYNC B1 ;  /* 0x0000000000017941 */ /* 0x000fea0003800000 */
.L_x_112:
        /* <DEDUP_REMOVED lines=10> */
.L_x_115:
[----:B------:R-:W-:Y:S05]  /*4090*/  BSYNC B1 ;  /* 0x0000000000017941 */ /* 0x000fea0003800000 */
.L_x_114:
        /* <DEDUP_REMOVED lines=10> */
.L_x_117:
[----:B------:R-:W-:Y:S05]  /*4140*/  BSYNC B1 ;  /* 0x0000000000017941 */ /* 0x000fea0003800000 */
.L_x_116:
        /* <DEDUP_REMOVED lines=9> */
.L_x_119:
[----:B------:R-:W-:Y:S05]  /*41e0*/  BSYNC B1 ;  /* 0x0000000000017941 */ /* 0x000fea0003800000 */
.L_x_118:
        /* <DEDUP_REMOVED lines=9> */
.L_x_121:
[----:B------:R-:W-:Y:S05]  /*4280*/  BSYNC B1 ;  /* 0x0000000000017941 */ /* 0x000fea0003800000 */
.L_x_120:
        /* <DEDUP_REMOVED lines=10> */
.L_x_123:
[----:B------:R-:W-:Y:S05]  /*4330*/  BSYNC B1 ;  /* 0x0000000000017941 */ /* 0x000fea0003800000 */
.L_x_122:
        /* <DEDUP_REMOVED lines=10> */
.L_x_125:
[----:B------:R-:W-:Y:S05]  /*43e0*/  BSYNC B1 ;  /* 0x0000000000017941 */ /* 0x000fea0003800000 */
.L_x_124:
        /* <DEDUP_REMOVED lines=9> */
.L_x_127:
[----:B------:R-:W-:Y:S05]  /*4480*/  BSYNC B1 ;  /* 0x0000000000017941 */ /* 0x000fea0003800000 */
.L_x_126:
        /* <DEDUP_REMOVED lines=9> */
.L_x_129:
[----:B------:R-:W-:Y:S05]  /*4520*/  BSYNC B1 ;  /* 0x0000000000017941 */ /* 0x000fea0003800000 */
.L_x_128:
        /* <DEDUP_REMOVED lines=10> */
.L_x_131:
[----:B------:R-:W-:Y:S05]  /*45d0*/  BSYNC B1 ;  /* 0x0000000000017941 */ /* 0x000fea0003800000 */
.L_x_130:
        /* <DEDUP_REMOVED lines=10> */
.L_x_133:
[----:B------:R-:W-:Y:S05]  /*4680*/  BSYNC B1 ;  /* 0x0000000000017941 */ /* 0x000fea0003800000 */
.L_x_132:
        /* <DEDUP_REMOVED lines=9> */
.L_x_135:
[----:B------:R-:W-:Y:S05]  /*4720*/  BSYNC B1 ;  /* 0x0000000000017941 */ /* 0x000fea0003800000 */
.L_x_134:
        /* <DEDUP_REMOVED lines=9> */
.L_x_137:
[----:B------:R-:W-:Y:S05]  /*47c0*/  BSYNC B1 ;  /* 0x0000000000017941 */ /* 0x000fea0003800000 */
.L_x_136:
        /* <DEDUP_REMOVED lines=10> */
.L_x_139:
[----:B------:R-:W-:Y:S05]  /*4870*/  BSYNC B1 ;  /* 0x0000000000017941 */ /* 0x000fea0003800000 */
.L_x_138:
        /* <DEDUP_REMOVED lines=10> */
.L_x_141:
[----:B------:R-:W-:Y:S05]  /*4920*/  BSYNC B1 ;  /* 0x0000000000017941 */ /* 0x000fea0003800000 */
.L_x_140:
        /* <DEDUP_REMOVED lines=9> */
.L_x_143:
[----:B------:R-:W-:Y:S05]  /*49c0*/  BSYNC B1 ;  /* 0x0000000000017941 */ /* 0x000fea0003800000 */
.L_x_142:
        /* <DEDUP_REMOVED lines=9> */
.L_x_145:
[----:B------:R-:W-:Y:S05]  /*4a60*/  BSYNC B1 ;  /* 0x0000000000017941 */ /* 0x000fea0003800000 */
.L_x_144:
        /* <DEDUP_REMOVED lines=10> */
.L_x_147:
[----:B------:R-:W-:Y:S05]  /*4b10*/  BSYNC B1 ;  /* 0x0000000000017941 */ /* 0x000fea0003800000 */
.L_x_146:
        /* <DEDUP_REMOVED lines=10> */
.L_x_149:
[----:B------:R-:W-:Y:S05]  /*4bc0*/  BSYNC B1 ;  /* 0x0000000000017941 */ /* 0x000fea0003800000 */
.L_x_148:
        /* <DEDUP_REMOVED lines=9> */
.L_x_151:
[----:B------:R-:W-:Y:S05]  /*4c60*/  BSYNC B1 ;  /* 0x0000000000017941 */ /* 0x000fea0003800000 */
.L_x_150:
        /* <DEDUP_REMOVED lines=9> */
.L_x_153:
[----:B------:R-:W-:Y:S05]  /*4d00*/  BSYNC B1 ;  /* 0x0000000000017941 */ /* 0x000fea0003800000 */
.L_x_152:
        /* <DEDUP_REMOVED lines=10> */
.L_x_155:
[----:B------:R-:W-:Y:S05]  /*4db0*/  BSYNC B1 ;  /* 0x0000000000017941 */ /* 0x000fea0003800000 */
.L_x_154:
        /* <DEDUP_REMOVED lines=10> */
.L_x_157:
[----:B------:R-:W-:Y:S05]  /*4e60*/  BSYNC B1 ;  /* 0x0000000000017941 */ /* 0x000fea0003800000 */
.L_x_156:
        /* <DEDUP_REMOVED lines=9> */
.L_x_159:
[----:B------:R-:W-:Y:S05]  /*4f00*/  BSYNC B1 ;  /* 0x0000000000017941 */ /* 0x000fea0003800000 */
.L_x_158:
        /* <DEDUP_REMOVED lines=9> */
.L_x_161:
[----:B------:R-:W-:Y:S05]  /*4fa0*/  BSYNC B1 ;  /* 0x0000000000017941 */ /* 0x000fea0003800000 */
.L_x_160:
        /* <DEDUP_REMOVED lines=10> */
.L_x_163:
[----:B------:R-:W-:Y:S05]  /*5050*/  BSYNC B1 ;  /* 0x0000000000017941 */ /* 0x000fea0003800000 */
.L_x_162:
        /* <DEDUP_REMOVED lines=10> */
.L_x_165:
[----:B------:R-:W-:Y:S05]  /*5100*/  BSYNC B1 ;  /* 0x0000000000017941 */ /* 0x000fea0003800000 */
.L_x_164:
        /* <DEDUP_REMOVED lines=9> */
.L_x_167:
[----:B------:R-:W-:Y:S05]  /*51a0*/  BSYNC B1 ;  /* 0x0000000000017941 */ /* 0x000fea0003800000 */
.L_x_166:
        /* <DEDUP_REMOVED lines=9> */
.L_x_169:
[----:B------:R-:W-:Y:S05]  /*5240*/  BSYNC B1 ;  /* 0x0000000000017941 */ /* 0x000fea0003800000 */
.L_x_168:
        /* <DEDUP_REMOVED lines=10> */
.L_x_171:
[----:B------:R-:W-:Y:S05]  /*52f0*/  BSYNC B1 ;  /* 0x0000000000017941 */ /* 0x000fea0003800000 */
.L_x_170:
        /* <DEDUP_REMOVED lines=10> */
.L_x_173:
[----:B------:R-:W-:Y:S05]  /*53a0*/  BSYNC B1 ;  /* 0x0000000000017941 */ /* 0x000fea0003800000 */
.L_x_172:
        /* <DEDUP_REMOVED lines=9> */
.L_x_175:
[----:B------:R-:W-:Y:S05]  /*5440*/  BSYNC B1 ;  /* 0x0000000000017941 */ /* 0x000fea0003800000 */
.L_x_174:
        /* <DEDUP_REMOVED lines=9> */
.L_x_177:
[----:B------:R-:W-:Y:S05]  /*54e0*/  BSYNC B1 ;  /* 0x0000000000017941 */ /* 0x000fea0003800000 */
.L_x_176:
        /* <DEDUP_REMOVED lines=10> */
.L_x_179:
[----:B------:R-:W-:Y:S05]  /*5590*/  BSYNC B1 ;  /* 0x0000000000017941 */ /* 0x000fea0003800000 */
.L_x_178:
        /* <DEDUP_REMOVED lines=10> */
.L_x_181:
[----:B------:R-:W-:Y:S05]  /*5640*/  BSYNC B1 ;  /* 0x0000000000017941 */ /* 0x000fea0003800000 */
.L_x_180:
        /* <DEDUP_REMOVED lines=9> */
.L_x_183:
[----:B------:R-:W-:Y:S05]  /*56e0*/  BSYNC B1 ;  /* 0x0000000000017941 */ /* 0x000fea0003800000 */
.L_x_182:
        /* <DEDUP_REMOVED lines=9> */
.L_x_185:
[----:B------:R-:W-:Y:S05]  /*5780*/  BSYNC B1 ;  /* 0x0000000000017941 */ /* 0x000fea0003800000 */
.L_x_184:
        /* <DEDUP_REMOVED lines=10> */
.L_x_187:
[----:B------:R-:W-:Y:S05]  /*5830*/  BSYNC B1 ;  /* 0x0000000000017941 */ /* 0x000fea0003800000 */
.L_x_186:
        /* <DEDUP_REMOVED lines=10> */
.L_x_189:
[----:B------:R-:W-:Y:S05]  /*58e0*/  BSYNC B1 ;  /* 0x0000000000017941 */ /* 0x000fea0003800000 */
.L_x_188:
        /* <DEDUP_REMOVED lines=9> */
.L_x_191:
[----:B------:R-:W-:Y:S05]  /*5980*/  BSYNC B1 ;  /* 0x0000000000017941 */ /* 0x000fea0003800000 */
.L_x_190:
        /* <DEDUP_REMOVED lines=9> */
.L_x_193:
[----:B------:R-:W-:Y:S05]  /*5a20*/  BSYNC B1 ;  /* 0x0000000000017941 */ /* 0x000fea0003800000 */
.L_x_192:
        /* <DEDUP_REMOVED lines=10> */
.L_x_195:
[----:B------:R-:W-:Y:S05]  /*5ad0*/  BSYNC B1 ;  /* 0x0000000000017941 */ /* 0x000fea0003800000 */
.L_x_194:
        /* <DEDUP_REMOVED lines=10> */
.L_x_197:
[----:B------:R-:W-:Y:S05]  /*5b80*/  BSYNC B1 ;  /* 0x0000000000017941 */ /* 0x000fea0003800000 */
.L_x_196:
        /* <DEDUP_REMOVED lines=9> */
.L_x_199:
[----:B------:R-:W-:Y:S05]  /*5c20*/  BSYNC B1 ;  /* 0x0000000000017941 */ /* 0x000fea0003800000 */
.L_x_198:
        /* <DEDUP_REMOVED lines=9> */
.L_x_201:
[----:B------:R-:W-:Y:S05]  /*5cc0*/  BSYNC B1 ;  /* 0x0000000000017941 */ /* 0x000fea0003800000 */
.L_x_200:
        /* <DEDUP_REMOVED lines=10> */
.L_x_203:
[----:B------:R-:W-:Y:S05]  /*5d70*/  BSYNC B1 ;  /* 0x0000000000017941 */ /* 0x000fea0003800000 */
.L_x_202:
        /* <DEDUP_REMOVED lines=10> */
.L_x_205:
[----:B------:R-:W-:Y:S05]  /*5e20*/  BSYNC B1 ;  /* 0x0000000000017941 */ /* 0x000fea0003800000 */
.L_x_204:
        /* <DEDUP_REMOVED lines=9> */
.L_x_207:
[----:B------:R-:W-:Y:S05]  /*5ec0*/  BSYNC B1 ;  /* 0x0000000000017941 */ /* 0x000fea0003800000 */
.L_x_206:
        /* <DEDUP_REMOVED lines=9> */
.L_x_209:
[----:B------:R-:W-:Y:S05]  /*5f60*/  BSYNC B1 ;  /* 0x0000000000017941 */ /* 0x000fea0003800000 */
.L_x_208:
        /* <DEDUP_REMOVED lines=10> */
.L_x_211:
[----:B------:R-:W-:Y:S05]  /*6010*/  BSYNC B1 ;  /* 0x0000000000017941 */ /* 0x000fea0003800000 */
.L_x_210:
        /* <DEDUP_REMOVED lines=10> */
.L_x_213:
[----:B------:R-:W-:Y:S05]  /*60c0*/  BSYNC B1 ;  /* 0x0000000000017941 */ /* 0x000fea0003800000 */
.L_x_212:
        /* <DEDUP_REMOVED lines=9> */
.L_x_215:
[----:B------:R-:W-:Y:S05]  /*6160*/  BSYNC B1 ;  /* 0x0000000000017941 */ /* 0x000fea0003800000 */
.L_x_214:
        /* <DEDUP_REMOVED lines=9> */
.L_x_217:
[----:B------:R-:W-:Y:S05]  /*6200*/  BSYNC B1 ;  /* 0x0000000000017941 */ /* 0x000fea0003800000 */
.L_x_216:
        /* <DEDUP_REMOVED lines=10> */
.L_x_219:
[----:B------:R-:W-:Y:S05]  /*62b0*/  BSYNC B1 ;  /* 0x0000000000017941 */ /* 0x000fea0003800000 */
.L_x_218:
        /* <DEDUP_REMOVED lines=10> */
.L_x_221:
[----:B------:R-:W-:Y:S05]  /*6360*/  BSYNC B1 ;  /* 0x0000000000017941 */ /* 0x000fea0003800000 */
.L_x_220:
        /* <DEDUP_REMOVED lines=9> */
.L_x_223:
[----:B------:R-:W-:Y:S05]  /*6400*/  BSYNC B1 ;  /* 0x0000000000017941 */ /* 0x000fea0003800000 */
.L_x_222:
        /* <DEDUP_REMOVED lines=9> */
.L_x_225:
[----:B------:R-:W-:Y:S05]  /*64a0*/  BSYNC B1 ;  /* 0x0000000000017941 */ /* 0x000fea0003800000 */
.L_x_224:
        /* <DEDUP_REMOVED lines=10> */
.L_x_227:
[----:B------:R-:W-:Y:S05]  /*6550*/  BSYNC B1 ;  /* 0x0000000000017941 */ /* 0x000fea0003800000 */
.L_x_226:
        /* <DEDUP_REMOVED lines=10> */
.L_x_229:
[----:B------:R-:W-:Y:S05]  /*6600*/  BSYNC B1 ;  /* 0x0000000000017941 */ /* 0x000fea0003800000 */
.L_x_228:
        /* <DEDUP_REMOVED lines=9> */
.L_x_231:
[----:B------:R-:W-:Y:S05]  /*66a0*/  BSYNC B1 ;  /* 0x0000000000017941 */ /* 0x000fea0003800000 */
.L_x_230:
        /* <DEDUP_REMOVED lines=9> */
.L_x_233:
[----:B------:R-:W-:Y:S05]  /*6740*/  BSYNC B1 ;  /* 0x0000000000017941 */ /* 0x000fea0003800000 */
.L_x_232:
        /* <DEDUP_REMOVED lines=10> */
.L_x_235:
[----:B------:R-:W-:Y:S05]  /*67f0*/  BSYNC B1 ;  /* 0x0000000000017941 */ /* 0x000fea0003800000 */
.L_x_234:
        /* <DEDUP_REMOVED lines=10> */
.L_x_237:
[----:B------:R-:W-:Y:S05]  /*68a0*/  BSYNC B1 ;  /* 0x0000000000017941 */ /* 0x000fea0003800000 */
.L_x_236:
        /* <DEDUP_REMOVED lines=9> */
.L_x_239:
[----:B------:R-:W-:Y:S05]  /*6940*/  BSYNC B1 ;  /* 0x0000000000017941 */ /* 0x000fea0003800000 */
.L_x_238:
        /* <DEDUP_REMOVED lines=9> */
.L_x_241:
[----:B------:R-:W-:Y:S05]  /*69e0*/  BSYNC B1 ;  /* 0x0000000000017941 */ /* 0x000fea0003800000 */
.L_x_240:
        /* <DEDUP_REMOVED lines=10> */
.L_x_243:
[----:B------:R-:W-:Y:S05]  /*6a90*/  BSYNC B1 ;  /* 0x0000000000017941 */ /* 0x000fea0003800000 */
.L_x_242:
        /* <DEDUP_REMOVED lines=10> */
.L_x_245:
[----:B------:R-:W-:Y:S05]  /*6b40*/  BSYNC B1 ;  /* 0x0000000000017941 */ /* 0x000fea0003800000 */
.L_x_244:
        /* <DEDUP_REMOVED lines=9> */
.L_x_247:
[----:B------:R-:W-:Y:S05]  /*6be0*/  BSYNC B1 ;  /* 0x0000000000017941 */ /* 0x000fea0003800000 */
.L_x_246:
        /* <DEDUP_REMOVED lines=9> */
.L_x_249:
[----:B------:R-:W-:Y:S05]  /*6c80*/  BSYNC B1 ;  /* 0x0000000000017941 */ /* 0x000fea0003800000 */
.L_x_248:
        /* <DEDUP_REMOVED lines=10> */
.L_x_251:
[----:B------:R-:W-:Y:S05]  /*6d30*/  BSYNC B1 ;  /* 0x0000000000017941 */ /* 0x000fea0003800000 */
.L_x_250:
        /* <DEDUP_REMOVED lines=10> */
.L_x_253:
[----:B------:R-:W-:Y:S05]  /*6de0*/  BSYNC B1 ;  /* 0x0000000000017941 */ /* 0x000fea0003800000 */
.L_x_252:
        /* <DEDUP_REMOVED lines=9> */
.L_x_255:
[----:B------:R-:W-:Y:S05]  /*6e80*/  BSYNC B1 ;  /* 0x0000000000017941 */ /* 0x000fea0003800000 */
.L_x_254:
        /* <DEDUP_REMOVED lines=9> */
.L_x_257:
[----:B------:R-:W-:Y:S05]  /*6f20*/  BSYNC B1 ;  /* 0x0000000000017941 */ /* 0x000fea0003800000 */
.L_x_256:
        /* <DEDUP_REMOVED lines=10> */
.L_x_259:
[----:B------:R-:W-:Y:S05]  /*6fd0*/  BSYNC B1 ;  /* 0x0000000000017941 */ /* 0x000fea0003800000 */
.L_x_258:
        /* <DEDUP_REMOVED lines=10> */
.L_x_261:
[----:B------:R-:W-:Y:S05]  /*7080*/  BSYNC B1 ;  /* 0x0000000000017941 */ /* 0x000fea0003800000 */
.L_x_260:
        /* <DEDUP_REMOVED lines=9> */
.L_x_263:
[----:B------:R-:W-:Y:S05]  /*7120*/  BSYNC B1 ;  /* 0x0000000000017941 */ /* 0x000fea0003800000 */
.L_x_262:
        /* <DEDUP_REMOVED lines=9> */
.L_x_265:
[----:B------:R-:W-:Y:S05]  /*71c0*/  BSYNC B1 ;  /* 0x0000000000017941 */ /* 0x000fea0003800000 */
.L_x_264:
        /* <DEDUP_REMOVED lines=10> */
.L_x_267:
[----:B------:R-:W-:Y:S05]  /*7270*/  BSYNC B1 ;  /* 0x0000000000017941 */ /* 0x000fea0003800000 */
.L_x_266:
        /* <DEDUP_REMOVED lines=10> */
.L_x_269:
[----:B------:R-:W-:Y:S05]  /*7320*/  BSYNC B1 ;  /* 0x0000000000017941 */ /* 0x000fea0003800000 */
.L_x_268:
        /* <DEDUP_REMOVED lines=9> */
.L_x_271:
[----:B------:R-:W-:Y:S05]  /*73c0*/  BSYNC B1 ;  /* 0x0000000000017941 */ /* 0x000fea0003800000 */
.L_x_270:
        /* <DEDUP_REMOVED lines=9> */
.L_x_273:
[----:B------:R-:W-:Y:S05]  /*7460*/  BSYNC B1 ;  /* 0x0000000000017941 */ /* 0x000fea0003800000 */
.L_x_272:
        /* <DEDUP_REMOVED lines=10> */
.L_x_275:
[----:B------:R-:W-:Y:S05]  /*7510*/  BSYNC B1 ;  /* 0x0000000000017941 */ /* 0x000fea0003800000 */
.L_x_274:
        /* <DEDUP_REMOVED lines=10> */
.L_x_277:
[----:B------:R-:W-:Y:S05]  /*75c0*/  BSYNC B1 ;  /* 0x0000000000017941 */ /* 0x000fea0003800000 */
.L_x_276:
        /* <DEDUP_REMOVED lines=9> */
.L_x_279:
[----:B------:R-:W-:Y:S05]  /*7660*/  BSYNC B1 ;  /* 0x0000000000017941 */ /* 0x000fea0003800000 */
.L_x_278:
        /* <DEDUP_REMOVED lines=9> */
.L_x_281:
[----:B------:R-:W-:Y:S05]  /*7700*/  BSYNC B1 ;  /* 0x0000000000017941 */ /* 0x000fea0003800000 */
.L_x_280:
        /* <DEDUP_REMOVED lines=10> */
.L_x_283:
[----:B------:R-:W-:Y:S05]  /*77b0*/  BSYNC B1 ;  /* 0x0000000000017941 */ /* 0x000fea0003800000 */
.L_x_282:
        /* <DEDUP_REMOVED lines=10> */
.L_x_285:
[----:B------:R-:W-:Y:S05]  /*7860*/  BSYNC B1 ;  /* 0x0000000000017941 */ /* 0x000fea0003800000 */
.L_x_284:
[----:B01--45:R-:W-:Y:S01]  /*7870*/  HADD2.F32 R7, -RZ, R22.H0_H0 ;  /* 0x20000016ff077230 */ /* 0x033fe20000004100 */
        /* <DEDUP_REMOVED lines=8> */
.L_x_287:
[----:B------:R-:W-:Y:S05]  /*7900*/  BSYNC B1 ;  /* 0x0000000000017941 */ /* 0x000fea0003800000 */
.L_x_286:
[----:B0----5:R-:W-:Y:S01]  /*7910*/  HADD2.F32 R5, -RZ, R22.H0_H0 ;  /* 0x20000016ff057230 */ /* 0x021fe20000004100 */
[----:B------:R-:W-:Y:S01]  /*7920*/  ISETP.GT.AND P1, PT, R3, 0x8, P1 ;  /* 0x000000080300780c */ /* 0x000fe20000f24270 */
[----:B------:R-:W-:Y:S01]  /*7930*/  @P0 IMAD.MOV.U32 R4, RZ, RZ, R10 ;  /* 0x000000ffff040224 */ /* 0x000fe200078e000a */
[----:B------:R-:W-:Y:S02]  /*7940*/  BSSY B1, `(.L_x_288) ;  /* 0x0000009000017945 */ /* 0x000fe40003800000 */
[----:B------:R-:W-:-:S04]  /*7950*/  FMUL R5, R5, R154 ;  /* 0x0000009a05057220 */ /* 0x000fc80000400000 */
[----:B------:R-:W-:-:S05]  /*7960*/  FFMA R5, R150, R153, R5 ;  /* 0x0000009996057223 */ /* 0x000fca0000000005 */
[----:B------:R-:W-:-:S04]  /*7970*/  F2FP.F16.F32.PACK_AB R5, RZ, R5 ;  /* 0x00000005ff05723e */ /* 0x000fc800000000ff */
[----:B------:R-:W-:Y:S01]  /*7980*/  PRMT R2, R5, 0x7610, R2 ;  /* 0x0000761005027816 */ /* 0x000fe20000000002 */
[----:B------:R-:W-:-:S05]  /*7990*/  @P0 IMAD.MOV.U32 R5, RZ, RZ, R11 ;  /* 0x000000ffff050224 */ /* 0x000fca00078e000b */
[----:B------:R0:W-:Y:S01]  /*79a0*/  @P0 STG.E.U16 desc[UR36][R4.64+0x1f0], R2 ;  /* 0x0001f00204000986 */ /* 0x0001e2000c101524 */
[----:B------:R-:W-:Y:S05]  /*79b0*/  @!P1 BRA `(.L_x_289) ;  /* 0x0000000000049947 */ /* 0x000fea0003800000 */
[----:B------:R4:W5:Y:S02]  /*79c0*/  LDG.E.LTC128B.U16 R22, desc[UR36][R8.64+0x1f2] ;  /* 0x0001f22408167981 */ /* 0x000964000c1e1520 */
.L_x_289:
[----:B------:R-:W-:Y:S05]  /*79d0*/  BSYNC B1 ;  /* 0x0000000000017941 */ /* 0x000fea0003800000 */
.L_x_288:
[----:B------:R-:W-:Y:S05]  /*79e0*/  @!P1 BRA `(.L_x_290) ;  /* 0x0000002400409947 */ /* 0x000fea0003800000 */
[----:B-----5:R-:W-:-:S05]  /*79f0*/  HADD2.F32 R3, -RZ, R22.H0_H0 ;  /* 0x20000016ff037230 */ /* 0x020fca0000004100 */
[----:B------:R-:W-:-:S04]  /*7a00*/  FMUL R0, R3, R154 ;  /* 0x0000009a03007220 */ /* 0x000fc80000400000 */
[----:B------:R-:W-:-:S05]  /*7a10*/  FFMA R0, R151, R153, R0 ;  /* 0x0000009997007223 */ /* 0x000fca0000000000 */
[----:B------:R-:W-:-:S05]  /*7a20*/  F2FP.F16.F32.PACK_AB R0, RZ, R0 ;  /* 0x00000000ff00723e */ /* 0x000fca00000000ff */
[----:B------:R0:W-:Y:S01]  /*7a30*/  STG.E.U16 desc[UR36][R10.64+0x1f2], R0 ;  /* 0x0001f2000a007986 */ /* 0x0001e2000c101524 */
[----:B------:R-:W-:Y:S05]  /*7a40*/  BRA `(.L_x_290) ;  /* 0x0000002400287947 */ /* 0x000fea0003800000 */
.L_x_37:
[----:B------:R-:W-:Y:S01]  /*7a50*/  ISETP.GT.AND P2, PT, R0, 0x1, PT ;  /* 0x000000010000780c */ /* 0x000fe20003f44270 */
[----:B------:R-:W-:Y:S01]  /*7a60*/  ULDC.64 UR4, c[0x0][0x5c0] ;  /* 0x0001700000047ab9 */ /* 0x000fe20000000a00 */
[-C--:B------:R-:W-:Y:S01]  /*7a70*/  FMUL R24, R24, R153.reuse ;  /* 0x0000009918187220 */ /* 0x080fe20000400000 */
[-C--:B------:R-:W-:Y:S01]  /*7a80*/  FMUL R25, R25, R153.reuse ;  /* 0x0000009919197220 */ /* 0x080fe20000400000 */
[----:B------:R-:W-:Y:S01]  /*7a90*/  ISETP.GT.AND P1, PT, R3, RZ, P2 ;  /* 0x000000ff0300720c */ /* 0x000fe20001724270 */
[-C--:B------:R-:W-:Y:S01]  /*7aa0*/  FMUL R26, R26, R153.reuse ;  /* 0x000000991a1a7220 */ /* 0x080fe20000400000 */
[----:B------:R-:W-:Y:S01]  /*7ab0*/  LEA R4, P4, R6, UR4, 0x1 ;  /* 0x0000000406047c11 */ /* 0x000fe2000f8808ff */
[-C--:B------:R-:W-:Y:S01]  /*7ac0*/  FMUL R27, R27, R153.reuse ;  /* 0x000000991b1b7220 */ /* 0x080fe20000400000 */
[----:B------:R-:W-:Y:S01]  /*7ad0*/  F2FP.F16.F32.PACK_AB R24, RZ, R24 ;  /* 0x00000018ff18723e */ /* 0x000fe200000000ff */
[-C--:B------:R-:W-:Y:S01]  /*7ae0*/  FMUL R28, R28, R153.reuse ;  /* 0x000000991c1c7220 */ /* 0x080fe20000400000 */
[----:B------:R-:W-:Y:S01]  /*7af0*/  LEA.HI.X R5, R6, UR5, R181, 0x1, P4 ;  /* 0x0000000506057c11 */ /* 0x000fe2000a0f0cb5 */
[----:B------:R-:W-:Y:S01]  /*7b00*/  FMUL R29, R29, R153 ;  /* 0x000000991d1d7220 */ /* 0x000fe20000400000 */
[----:B------:R-:W-:Y:S01]  /*7b10*/  F2FP.F16.F32.PACK_AB R25, RZ, R25 ;  /* 0x00000019ff19723e */ /* 0x000fe200000000ff */
[-C--:B------:R-:W-:Y:S01]  /*7b20*/  FMUL R30, R30, R153.reuse ;  /* 0x000000991e1e7220 */ /* 0x080fe20000400000 */
[----:B------:R-:W-:Y:S01]  /*7b30*/  ISETP.GT.AND P2, PT, R3, 0x8, P2 ;  /* 0x000000080300780c */ /* 0x000fe20001744270 */
[----:B------:R-:W-:Y:S01]  /*7b40*/  @P3 STG.E.U16 desc[UR36][R4.64], R24 ;  /* 0x0000001804003986 */ /* 0x000fe2000c101524 */
[C---:B------:R-:W-:Y:S01]  /*7b50*/  SHF.L.U64.HI R11, R10.reuse, 0x4, R11 ;  /* 0x000000040a0b7819 */ /* 0x040fe2000001020b */
[-C--:B------:R-:W-:Y:S01]  /*7b60*/  FMUL R31, R31, R153.reuse ;  /* 0x000000991f1f7220 */ /* 0x080fe20000400000 */
[----:B------:R-:W-:Y:S01]  /*7b70*/  LEA R6, P3, R10, R4, 0x4 ;  /* 0x000000040a067211 */ /* 0x000fe200078620ff */
[----:B------:R-:W-:Y:S01]  /*7b80*/  @P1 STG.E.U16 desc[UR36][R4.64+0x2], R25 ;  /* 0x0000021904001986 */ /* 0x000fe2000c101524 */
[----:B------:R-:W-:Y:S01]  /*7b90*/  ISETP.GT.AND P1, PT, R3, 0x8, P0 ;  /* 0x000000080300780c */ /* 0x000fe20000724270 */
[----:B------:R-:W-:Y:S01]  /*7ba0*/  FMUL R32, R32, R153 ;  /* 0x0000009920207220 */ /* 0x000fe20000400000 */
[----:B------:R-:W-:Y:S01]  /*7bb0*/  F2FP.F16.F32.PACK_AB R26, RZ, R26 ;  /* 0x0000001aff1a723e */ /* 0x000fe200000000ff */
[----:B------:R-:W-:Y:S01]  /*7bc0*/  IMAD.X R7, R11, 0x1, R5, P3 ;  /* 0x000000010b077824 */ /* 0x000fe200018e0605 */
[----:B------:R-:W-:Y:S01]  /*7bd0*/  F2FP.F16.F32.PACK_AB R27, RZ, R27 ;  /* 0x0000001bff1b723e */ /* 0x000fe200000000ff */
[-C--:B------:R-:W-:Y:S01]  /*7be0*/  FMUL R33, R33, R153.reuse ;  /* 0x0000009921217220 */ /* 0x080fe20000400000 */
[----:B------:R-:W-:Y:S01]  /*7bf0*/  ISETP.GT.AND P0, PT, R0, 0x8, PT ;  /* 0x000000080000780c */ /* 0x000fe20003f04270 */
[-C--:B------:R-:W-:Y:S01]  /*7c00*/  FMUL R34, R34, R153.reuse ;  /* 0x0000009922227220 */ /* 0x080fe20000400000 */
[----:B------:R-:W-:Y:S01]  /*7c10*/  F2FP.F16.F32.PACK_AB R28, RZ, R28 ;  /* 0x0000001cff1c723e */ /* 0x000fe200000000ff */
[-C--:B------:R-:W-:Y:S01]  /*7c20*/  FMUL R35, R35, R153.reuse ;  /* 0x0000009923237220 */ /* 0x080fe20000400000 */
[C---:B------:R-:W-:Y:S01]  /*7c30*/  ISETP.GT.AND P4, PT, R3.reuse, RZ, P0 ;  /* 0x000000ff0300720c */ /* 0x040fe20000784270 */
[----:B------:R-:W-:Y:S01]  /*7c40*/  FMUL R36, R36, R153 ;  /* 0x0000009924247220 */ /* 0x000fe20000400000 */
[----:B------:R-:W-:Y:S01]  /*7c50*/  F2FP.F16.F32.PACK_AB R29, RZ, R29 ;  /* 0x0000001dff1d723e */ /* 0x000fe200000000ff */
[----:B------:R-:W-:Y:S01]  /*7c60*/  @P1 STG.E.U16 desc[UR36][R6.64], R26 ;  /* 0x0000001a06001986 */ /* 0x000fe2000c101524 */
[----:B------:R-:W-:Y:S01]  /*7c70*/  ISETP.GT.AND P1, PT, R3, 0x8, P0 ;  /* 0x000000080300780c */ /* 0x000fe20000724270 */
[-C--:B------:R-:W-:Y:S01]  /*7c80*/  FMUL R37, R37, R153.reuse ;  /* 0x0000009925257220 */ /* 0x080fe20000400000 */
[----:B------:R-:W-:Y:S01]  /*7c90*/  F2FP.F16.F32.PACK_AB R30, RZ, R30 ;  /* 0x0000001eff1e723e */ /* 0x000fe200000000ff */
[----:B------:R-:W-:Y:S01]  /*7ca0*/  @P2 STG.E.U16 desc[UR36][R6.64+0x2], R27 ;  /* 0x0000021b06002986 */ /* 0x000fe2000c101524 */
[----:B------:R-:W-:Y:S01]  /*7cb0*/  ISETP.GT.AND P2, PT, R0, 0x9, PT ;  /* 0x000000090000780c */ /* 0x000fe20003f44270 */
[----:B------:R-:W-:Y:S01]  /*7cc0*/  FMUL R38, R38, R153 ;  /* 0x0000009926267220 */ /* 0x000fe20000400000 */
[----:B------:R-:W-:Y:S01]  /*7cd0*/  F2FP.F16.F32.PACK_AB R31, RZ, R31 ;  /* 0x0000001fff1f723e */ /* 0x000fe200000000ff */
[-C--:B------:R-:W-:Y:S01]  /*7ce0*/  FMUL R39, R39, R153.reuse ;  /* 0x0000009927277220 */ /* 0x080fe20000400000 */
[C---:B------:R-:W-:Y:S01]  /*7cf0*/  ISETP.GT.AND P3, PT, R3.reuse, RZ, P2 ;  /* 0x000000ff0300720c */ /* 0x040fe20001764270 */
[----:B------:R-:W-:Y:S01]  /*7d00*/  @P4 STG.E.U16 desc[UR36][R4.64+0x10], R28 ;  /* 0x0000101c04004986 */ /* 0x000fe2000c101524 */
[----:B------:R-:W-:Y:S01]  /*7d10*/  ISETP.GT.AND P2, PT, R3, 0x8, P2 ;  /* 0x000000080300780c */ /* 0x000fe20001744270 */
[-C--:B------:R-:W-:Y:S01]  /*7d20*/  FMUL R40, R40, R153.reuse ;  /* 0x0000009928287220 */ /* 0x080fe20000400000 */
[----:B------:R-:W-:Y:S01]  /*7d30*/  ISETP.GT.AND P0, PT, R0, 0x10, PT ;  /* 0x000000100000780c */ /* 0x000fe20003f04270 */
[-C--:B------:R-:W-:Y:S01]  /*7d40*/  FMUL R41, R41, R153.reuse ;  /* 0x0000009929297220 */ /* 0x080fe20000400000 */
[----:B------:R-:W-:Y:S01]  /*7d50*/  F2FP.F16.F32.PACK_AB R32, RZ, R32 ;  /* 0x00000020ff20723e */ /* 0x000fe200000000ff */
[-C--:B------:R-:W-:Y:S01]  /*7d60*/  FMUL R42, R42, R153.reuse ;  /* 0x000000992a2a7220 */ /* 0x080fe20000400000 */
[----:B------:R-:W-:Y:S01]  /*7d70*/  ISETP.GT.AND P4, PT, R3, RZ, P0 ;  /* 0x000000ff0300720c */ /* 0x000fe20000784270 */
[----:B------:R-:W-:Y:S01]  /*7d80*/  FMUL R43, R43, R153 ;  /* 0x000000992b2b7220 */ /* 0x000fe20000400000 */
[----:B------:R-:W-:Y:S01]  /*7d90*/  F2FP.F16.F32.PACK_AB R33, RZ, R33 ;  /* 0x00000021ff21723e */ /* 0x000fe200000000ff */
[-C--:B------:R-:W-:Y:S01]  /*7da0*/  FMUL R44, R44, R153.reuse ;  /* 0x000000992c2c7220 */ /* 0x080fe20000400000 */
[----:B------:R-:W-:Y:S01]  /*7db0*/  F2FP.F16.F32.PACK_AB R34, RZ, R34 ;  /* 0x00000022ff22723e */ /* 0x000fe200000000ff */
[----:B------:R-:W-:Y:S01]  /*7dc0*/  @P3 STG.E.U16 desc[UR36][R4.64+0x12], R29 ;  /* 0x0000121d04003986 */ /* 0x000fe2000c101524 */
[----:B------:R-:W-:Y:S01]  /*7dd0*/  ISETP.GT.AND P3, PT, R0, 0x11, PT ;  /* 0x000000110000780c */ /* 0x000fe20003f64270 */
[----:B------:R-:W-:Y:S01]  /*7de0*/  FMUL R45, R45, R153 ;  /* 0x000000992d2d7220 */ /* 0x000fe20000400000 */
[----:B------:R-:W-:Y:S01]  /*7df0*/  F2FP.F16.F32.PACK_AB R35, RZ, R35 ;  /* 0x00000023ff23723e */ /* 0x000fe200000000ff */
[----:B------:R-:W-:Y:S01]  /*7e00*/  @P1 STG.E.U16 desc[UR36][R6.64+0x10], R30 ;  /* 0x0000101e06001986 */ /* 0x000fe2000c101524 */
[C---:B------:R-:W-:Y:S01]  /*7e10*/  ISETP.GT.AND P1, PT, R3.reuse, 0x8, P0 ;  /* 0x000000080300780c */ /* 0x040fe20000724270 */
[-C--:B------:R-:W-:Y:S01]  /*7e20*/  FMUL R46, R46, R153.reuse ;  /* 0x000000992e2e7220 */ /* 0x080fe20000400000 */
[----:B------:R-:W-:Y:S01]  /*7e30*/  ISETP.GT.AND P0, PT, R0, 0x18, PT ;  /* 0x000000180000780c */ /* 0x000fe20003f04270 */
[----:B------:R-:W-:Y:S01]  /*7e40*/  @P2 STG.E.U16 desc[UR36][R6.64+0x12], R31 ;  /* 0x0000121f06002986 */ /* 0x000fe2000c101524 */
[----:B------:R-:W-:Y:S01]  /*7e50*/  ISETP.GT.AND P2, PT, R3, RZ, P3 ;  /* 0x000000ff0300720c */ /* 0x000fe20001f44270 */
[-C--:B------:R-:W-:Y:S01]  /*7e60*/  FMUL R47, R47, R153.reuse ;  /* 0x000000992f2f7220 */ /* 0x080fe20000400000 */
[C---:B------:R-:W-:Y:S01]  /*7e70*/  ISETP.GT.AND P3, PT, R3.reuse, 0x8, P3 ;  /* 0x000000080300780c */ /* 0x040fe20001f64270 */
[----:B------:R-:W-:Y:S01]  /*7e80*/  @P4 STG.E.U16 desc[UR36][R4.64+0x20], R32 ;  /* 0x0000202004004986 */ /* 0x000fe2000c101524 */
[----:B------:R-:W-:Y:S01]  /*7e90*/  ISETP.GT.AND P4, PT, R3, RZ, P0 ;  /* 0x000000ff0300720c */ /* 0x000fe20000784270 */
[-C--:B------:R-:W-:Y:S01]  /*7ea0*/  FMUL R48, R48, R153.reuse ;  /* 0x0000009930307220 */ /* 0x080fe20000400000 */
[----:B------:R-:W-:Y:S01]  /*7eb0*/  F2FP.F16.F32.PACK_AB R36, RZ, R36 ;  /* 0x00000024ff24723e */ /* 0x000fe200000000ff */
[----:B------:R-:W-:Y:S01]  /*7ec0*/  FMUL R49, R49, R153 ;  /* 0x0000009931317220 */ /* 0x000fe20000400000 */
[----:B------:R-:W-:Y:S01]  /*7ed0*/  F2FP.F16.F32.PACK_AB R37, RZ, R37 ;  /* 0x00000025ff25723e */ /* 0x000fe200000000ff */
[-C--:B------:R-:W-:Y:S01]  /*7ee0*/  FMUL R50, R50, R153.reuse ;  /* 0x0000009932327220 */ /* 0x080fe20000400000 */
[----:B------:R-:W-:Y:S01]  /*7ef0*/  F2FP.F16.F32.PACK_AB R38, RZ, R38 ;  /* 0x00000026ff26723e */ /* 0x000fe200000000ff */
[----:B------:R-:W-:Y:S01]  /*7f00*/  FMUL R51, R51, R153 ;  /* 0x0000009933337220 */ /* 0x000fe20000400000 */
[----:B------:R-:W-:Y:S01]  /*7f10*/  F2FP.F16.F32.PACK_AB R39, RZ, R39 ;  /* 0x00000027ff27723e */ /* 0x000fe200000000ff */
[----:B------:R-:W-:Y:S01]  /*7f20*/  @P2 STG.E.U16 desc[UR36][R4.64+0x22], R33 ;  /* 0x0000222104002986 */ /* 0x000fe2000c101524 */
[----:B------:R-:W-:Y:S01]  /*7f30*/  F2FP.F16.F32.PACK_AB R40, RZ, R40 ;  /* 0x00000028ff28723e */ /* 0x000fe200000000ff */
[----:B------:R-:W-:Y:S01]  /*7f40*/  FMUL R52, R52, R153 ;  /* 0x0000009934347220 */ /* 0x000fe20000400000 */
[----:B------:R-:W-:Y:S01]  /*7f50*/  F2FP.F16.F32.PACK_AB R41, RZ, R41 ;  /* 0x00000029ff29723e */ /* 0x000fe200000000ff */
[----:B------:R-:W-:Y:S01]  /*7f60*/  @P1 STG.E.U16 desc[UR36][R6.64+0x20], R34 ;  /* 0x0000202206001986 */ /* 0x000fe2000c101524 */
[----:B------:R-:W-:Y:S01]  /*7f70*/  ISETP.GT.AND P1, PT, R3, 0x8, P0 ;  /* 0x000000080300780c */ /* 0x000fe20000724270 */
[-C--:B------:R-:W-:Y:S01]  /*7f80*/  FMUL R53, R53, R153.reuse ;  /* 0x0000009935357220 */ /* 0x080fe20000400000 */
[C---:B------:R-:W-:Y:S01]  /*7f90*/  ISETP.GT.AND P0, PT, R0.reuse, 0x20, PT ;  /* 0x000000200000780c */ /* 0x040fe20003f04270 */
[----:B------:R-:W-:Y:S01]  /*7fa0*/  @P3 STG.E.U16 desc[UR36][R6.64+0x22], R35 ;  /* 0x0000222306003986 */ /* 0x000fe2000c101524 */
[----:B------:R-:W-:Y:S01]  /*7fb0*/  ISETP.GT.AND P3, PT, R0, 0x19, PT ;  /* 0x000000190000780c */ /* 0x000fe20003f64270 */
[-C--:B------:R-:W-:Y:S01]  /*7fc0*/  FMUL R54, R54, R153.reuse ;  /* 0x0000009936367220 */ /* 0x080fe20000400000 */
[----:B------:R-:W-:Y:S01]  /*7fd0*/  F2FP.F16.F32.PACK_AB R42, RZ, R42 ;  /* 0x0000002aff2a723e */ /* 0x000fe200000000ff */
[----:B------:R-:W-:Y:S01]  /*7fe0*/  @P4 STG.E.U16 desc[UR36][R4.64+0x30], R36 ;  /* 0x0000302404004986 */ /* 0x000fe2000c101524 */
[----:B------:R-:W-:Y:S01]  /*7ff0*/  ISETP.GT.AND P2, PT, R3, RZ, P3 ;  /* 0x000000ff0300720c */ /* 0x000fe20001f44270 */
[-C--:B------:R-:W-:Y:S01]  /*8000*/  FMUL R55, R55, R153.reuse ;  /* 0x0000009937377220 */ /* 0x080fe20000400000 */
[C---:B------:R-:W-:Y:S01]  /*8010*/  ISETP.GT.AND P3, PT, R3.reuse, 0x8, P3 ;  /* 0x000000080300780c */ /* 0x040fe20001f64270 */
[-C--:B------:R-:W-:Y:S01]  /*8020*/  FMUL R56, R56, R153.reuse ;  /* 0x0000009938387220 */ /* 0x080fe20000400000 */
[----:B------:R-:W-:Y:S01]  /*8030*/  ISETP.GT.AND P4, PT, R3, RZ, P0 ;  /* 0x000000ff0300720c */ /* 0x000fe20000784270 */
[----:B------:R-:W-:Y:S01]  /*8040*/  FMUL R57, R57, R153 ;  /* 0x0000009939397220 */ /* 0x000fe20000400000 */
[----:B------:R-:W-:Y:S01]  /*8050*/  F2FP.F16.F32.PACK_AB R43, RZ, R43 ;  /* 0x0000002bff2b723e */ /* 0x000fe200000000ff */
[-C--:B------:R-:W-:Y:S01]  /*8060*/  FMUL R58, R58, R153.reuse ;  /* 0x000000993a3a7220 */ /* 0x080fe20000400000 */
[----:B------:R-:W-:Y:S01]  /*8070*/  F2FP.F16.F32.PACK_AB R44, RZ, R44 ;  /* 0x0000002cff2c723e */ /* 0x000fe200000000ff */
[----:B------:R-:W-:Y:S01]  /*8080*/  FMUL R59, R59, R153 ;  /* 0x000000993b3b7220 */ /* 0x000fe20000400000 */
[----:B------:R-:W-:Y:S01]  /*8090*/  F2FP.F16.F32.PACK_AB R45, RZ, R45 ;  /* 0x0000002dff2d723e */ /* 0x000fe200000000ff */
[----:B------:R-:W-:Y:S01]  /*80a0*/  FMUL R60, R60, R153 ;  /* 0x000000993c3c7220 */ /* 0x000fe20000400000 */
[----:B------:R-:W-:Y:S01]  /*80b0*/  F2FP.F16.F32.PACK_AB R46, RZ, R46 ;  /* 0x0000002eff2e723e */ /* 0x000fe200000000ff */
[----:B------:R-:W-:Y:S01]  /*80c0*/  @P2 STG.E.U16 desc[UR36][R4.64+0x32], R37 ;  /* 0x0000322504002986 */ /* 0x000fe2000c101524 */
[----:B------:R-:W-:Y:S01]  /*80d0*/  F2FP.F16.F32.PACK_AB R47, RZ, R47 ;  /* 0x0000002fff2f723e */ /* 0x000fe200000000ff */
[-C--:B------:R-:W-:Y:S01]  /*80e0*/  FMUL R61, R61, R153.reuse ;  /* 0x000000993d3d7220 */ /* 0x080fe20000400000 */
[----:B------:R-:W-:Y:S01]  /*80f0*/  F2FP.F16.F32.PACK_AB R48, RZ, R48 ;  /* 0x00000030ff30723e */ /* 0x000fe200000000ff */
[----:B------:R-:W-:Y:S01]  /*8100*/  @P1 STG.E.U16 desc[UR36][R6.64+0x30], R38 ;  /* 0x0000302606001986 */ /* 0x000fe2000c101524 */
[----:B------:R-:W-:Y:S01]  /*8110*/  ISETP.GT.AND P1, PT, R3, 0x8, P0 ;  /* 0x000000080300780c */ /* 0x000fe20000724270 */
[-C--:B------:R-:W-:Y:S01]  /*8120*/  FMUL R62, R62, R153.reuse ;  /* 0x000000993e3e7220 */ /* 0x080fe20000400000 */
[C---:B------:R-:W-:Y:S01]  /*8130*/  ISETP.GT.AND P0, PT, R0.reuse, 0x28, PT ;  /* 0x000000280000780c */ /* 0x040fe20003f04270 */
[----:B------:R-:W-:Y:S01]  /*8140*/  @P3 STG.E.U16 desc[UR36][R6.64+0x32], R39 ;  /* 0x0000322706003986 */ /* 0x000fe2000c101524 */
[----:B------:R-:W-:Y:S01]  /*8150*/  ISETP.GT.AND P3, PT, R0, 0x21, PT ;  /* 0x000000210000780c */ /* 0x000fe20003f64270 */
[----:B------:R-:W-:Y:S01]  /*8160*/  FMUL R63, R63, R153 ;  /* 0x000000993f3f7220 */ /* 0x000fe20000400000 */
[----:B------:R-:W-:Y:S01]  /*8170*/  F2FP.F16.F32.PACK_AB R49, RZ, R49 ;  /* 0x00000031ff31723e */ /* 0x000fe200000000ff */
[----:B------:R-:W-:Y:S01]  /*8180*/  @P4 STG.E.U16 desc[UR36][R4.64+0x40], R40 ;  /* 0x0000402804004986 */ /* 0x000fe2000c101524 */
[C---:B------:R-:W-:Y:S01]  /*8190*/  ISETP.GT.AND P2, PT, R3.reuse, RZ, P3 ;  /* 0x000000ff0300720c */ /* 0x040fe20001f44270 */
[-C--:B------:R-:W-:Y:S01]  /*81a0*/  FMUL R64, R64, R153.reuse ;  /* 0x0000009940407220 */ /* 0x080fe20000400000 */
[----:B------:R-:W-:Y:S01]  /*81b0*/  ISETP.GT.AND P3, PT, R3, 0x8, P3 ;  /* 0x000000080300780c */ /* 0x000fe20001f64270 */
[-C--:B------:R-:W-:Y:S01]  /*81c0*/  FMUL R65, R65, R153.reuse ;  /* 0x0000009941417220 */ /* 0x080fe20000400000 */
        /* <DEDUP_REMOVED lines=248> */
[----:B------:R-:W-:-:S02]  /*9150*/  ISETP.GT.AND P1, PT, R3, 0x8, P0 ;  /* 0x000000080300780c */ /* 0x000fc40000724270 */
[C---:B------:R-:W-:Y:S01]  /*9160*/  ISETP.GT.AND P0, PT, R0.reuse, 0x78, PT ;  /* 0x000000780000780c */ /* 0x040fe20003f04270 */
[----:B------:R-:W-:Y:S01]  /*9170*/  @P3 STG.E.U16 desc[UR36][R6.64+0xd2], R79 ;  /* 0x0000d24f06003986 */ /* 0x000fe2000c101524 */
[----:B------:R-:W-:Y:S02]  /*9180*/  ISETP.GT.AND P3, PT, R0, 0x71, PT ;  /* 0x000000710000780c */ /* 0x000fe40003f64270 */
[----:B------:R-:W-:Y:S01]  /*9190*/  F2FP.F16.F32.PACK_AB R119, RZ, R119 ;  /* 0x00000077ff77723e */ /* 0x000fe200000000ff */
[----:B------:R-:W-:Y:S01]  /*91a0*/  @P4 STG.E.U16 desc[UR36][R4.64+0xe0], R80 ;  /* 0x0000e05004004986 */ /* 0x000fe2000c101524 */
[C---:B------:R-:W-:Y:S02]  /*91b0*/  ISETP.GT.AND P2, PT, R3.reuse, RZ, P3 ;  /* 0x000000ff0300720c */ /* 0x040fe40001f44270 */
[C---:B------:R-:W-:Y:S02]  /*91c0*/  ISETP.GT.AND P3, PT, R3.reuse, 0x8, P3 ;  /* 0x000000080300780c */ /* 0x040fe40001f64270 */
[----:B------:R-:W-:-:S02]  /*91d0*/  ISETP.GT.AND P4, PT, R3, RZ, P0 ;  /* 0x000000ff0300720c */ /* 0x000fc40000784270 */
[----:B------:R-:W-:Y:S02]  /*91e0*/  F2FP.F16.F32.PACK_AB R120, RZ, R120 ;  /* 0x00000078ff78723e */ /* 0x000fe400000000ff */
[----:B------:R-:W-:Y:S02]  /*91f0*/  F2FP.F16.F32.PACK_AB R121, RZ, R121 ;  /* 0x00000079ff79723e */ /* 0x000fe400000000ff */
[----:B------:R-:W-:Y:S02]  /*9200*/  F2FP.F16.F32.PACK_AB R122, RZ, R122 ;  /* 0x0000007aff7a723e */ /* 0x000fe400000000ff */
[----:B------:R-:W-:Y:S01]  /*9210*/  F2FP.F16.F32.PACK_AB R123, RZ, R123 ;  /* 0x0000007bff7b723e */ /* 0x000fe200000000ff */
[----:B------:R-:W-:Y:S01]  /*9220*/  @P2 STG.E.U16 desc[UR36][R4.64+0xe2], R81 ;  /* 0x0000e25104002986 */ /* 0x000fe2000c101524 */
[----:B------:R-:W-:Y:S02]  /*9230*/  F2FP.F16.F32.PACK_AB R124, RZ, R124 ;  /* 0x0000007cff7c723e */ /* 0x000fe400000000ff */
        /* <DEDUP_REMOVED lines=66> */
[----:B------:R-:W-:Y:S04]  /*9660*/  @P2 STG.E.U16 desc[UR36][R4.64+0x122], R97 ;  /* 0x0001226104002986 */ /* 0x000fe8000c101524 */
[----:B------:R-:W-:Y:S01]  /*9670*/  @P1 STG.E.U16 desc[UR36][R6.64+0x120], R98 ;  /* 0x0001206206001986 */ /* 0x000fe2000c101524 */
[----:B------:R-:W-:-:S02]  /*9680*/  ISETP.GT.AND P1, PT, R3, 0x8, P0 ;  /* 0x000000080300780c */ /* 0x000fc40000724270 */
[C---:B------:R-:W-:Y:S01]  /*9690*/  ISETP.GT.AND P0, PT, R0.reuse, 0xa0, PT ;  /* 0x000000a00000780c */ /* 0x040fe20003f04270 */
[----:B------:R-:W-:Y:S01]  /*96a0*/  @P3 STG.E.U16 desc[UR36][R6.64+0x122], R99 ;  /* 0x0001226306003986 */ /* 0x000fe2000c101524 */
[----:B------:R-:W-:-:S03]  /*96b0*/  ISETP.GT.AND P3, PT, R0, 0x99, PT ;  /* 0x000000990000780c */ /* 0x000fc60003f64270 */
[----:B------:R-:W-:Y:S01]  /*96c0*/  @P4 STG.E.U16 desc[UR36][R4.64+0x130], R100 ;  /* 0x0001306404004986 */ /* 0x000fe2000c101524 */
[C---:B------:R-:W-:Y:S02]  /*96d0*/  ISETP.GT.AND P2, PT, R3.reuse, RZ, P3 ;  /* 0x000000ff0300720c */ /* 0x040fe40001f44270 */
[C---:B------:R-:W-:Y:S02]  /*96e0*/  ISETP.GT.AND P3, PT, R3.reuse, 0x8, P3 ;  /* 0x000000080300780c */ /* 0x040fe40001f64270 */
[----:B------:R-:W-:-:S09]  /*96f0*/  ISETP.GT.AND P4, PT, R3, RZ, P0 ;  /* 0x000000ff0300720c */ /* 0x000fd20000784270 */
[----:B------:R-:W-:Y:S04]  /*9700*/  @P2 STG.E.U16 desc[UR36][R4.64+0x132], R101 ;  /* 0x0001326504002986 */ /* 0x000fe8000c101524 */
[----:B------:R-:W-:Y:S01]  /*9710*/  @P1 STG.E.U16 desc[UR36][R6.64+0x130], R102 ;  /* 0x0001306606001986 */ /* 0x000fe2000c101524 */
[----:B------:R-:W-:Y:S02]  /*9720*/  ISETP.GT.AND P1, PT, R3, 0x8, P0 ;  /* 0x000000080300780c */ /* 0x000fe40000724270 */
        /* <DEDUP_REMOVED lines=76> */
[C---:B------:R-:W-:Y:S02]  /*9bf0*/  ISETP.GT.AND P3, PT, R3.reuse, RZ, P0 ;  /* 0x000000ff0300720c */ /* 0x040fe40000764270 */
[----:B------:R-:W-:-:S07]  /*9c00*/  ISETP.GT.AND P0, PT, R3, 0x8, P0 ;  /* 0x000000080300780c */ /* 0x000fce0000704270 */
[----:B------:R-:W-:Y:S04]  /*9c10*/  @P2 STG.E.U16 desc[UR36][R4.64+0x1b2], R133 ;  /* 0x0001b28504002986 */ /* 0x000fe8000c101524 */
[----:B------:R-:W-:Y:S01]  /*9c20*/  @P1 STG.E.U16 desc[UR36][R6.64+0x1b0], R134 ;  /* 0x0001b08606001986 */ /* 0x000fe2000c101524 */
[----:B------:R-:W-:-:S03]  /*9c30*/  ISETP.GT.AND P1, PT, R0, 0xe8, PT ;  /* 0x000000e80000780c */ /* 0x000fc60003f24270 */
        /* <DEDUP_REMOVED lines=11> */
[C---:B------:R-:W-:Y:S02]  /*9cf0*/  ISETP.GT.AND P2, PT, R3.reuse, RZ, P0 ;  /* 0x000000ff0300720c */ /* 0x040fe40000744270 */
[----:B------:R-:W-:Y:S01]  /*9d00*/  ISETP.GT.AND P0, PT, R3, 0x8, P0 ;  /* 0x000000080300780c */ /* 0x000fe20000704270 */
[----:B------:R-:W-:Y:S01]  /*9d10*/  @P3 STG.E.U16 desc[UR36][R4.64+0x1d0], R140 ;  /* 0x0001d08c04003986 */ /* 0x000fe2000c101524 */
[----:B------:R-:W-:-:S04]  /*9d20*/  ISETP.GT.AND P3, PT, R0, 0xf0, PT ;  /* 0x000000f00000780c */ /* 0x000fc80003f64270 */
[C---:B------:R-:W-:Y:S02]  /*9d30*/  ISETP.GT.AND P4, PT, R3.reuse, RZ, P3 ;  /* 0x000000ff0300720c */ /* 0x040fe40001f84270 */
[----:B------:R-:W-:-:S03]  /*9d40*/  ISETP.GT.AND P3, PT, R3, 0x8, P3 ;  /* 0x000000080300780c */ /* 0x000fc60001f64270 */
[----:B------:R-:W-:Y:S01]  /*9d50*/  @P2 STG.E.U16 desc[UR36][R4.64+0x1d2], R141 ;  /* 0x0001d28d04002986 */ /* 0x000fe2000c101524 */
[----:B------:R-:W-:-:S03]  /*9d60*/  ISETP.GT.AND P2, PT, R0, 0xf8, PT ;  /* 0x000000f80000780c */ /* 0x000fc60003f44270 */
[----:B------:R-:W-:Y:S01]  /*9d70*/  @P1 STG.E.U16 desc[UR36][R6.64+0x1d0], R142 ;  /* 0x0001d08e06001986 */ /* 0x000fe2000c101524 */
[----:B------:R-:W-:-:S03]  /*9d80*/  ISETP.GT.AND P1, PT, R0, 0xf9, PT ;  /* 0x000000f90000780c */ /* 0x000fc60003f24270 */
[----:B------:R-:W-:Y:S01]  /*9d90*/  @P0 STG.E.U16 desc[UR36][R6.64+0x1d2], R143 ;  /* 0x0001d28f06000986 */ /* 0x000fe2000c101524 */
[----:B------:R-:W-:-:S03]  /*9da0*/  ISETP.GT.AND P0, PT, R0, 0xf1, PT ;  /* 0x000000f10000780c */ /* 0x000fc60003f04270 */
[----:B------:R-:W-:Y:S01]  /*9db0*/  @P4 STG.E.U16 desc[UR36][R4.64+0x1e0], R144 ;  /* 0x0001e09004004986 */ /* 0x000fe2000c101524 */
[C---:B------:R-:W-:Y:S02]  /*9dc0*/  ISETP.GT.AND P4, PT, R3.reuse, RZ, P0 ;  /* 0x000000ff0300720c */ /* 0x040fe40000784270 */
[----:B------:R-:W-:-:S11]  /*9dd0*/  ISETP.GT.AND P0, PT, R3, 0x8, P0 ;  /* 0x000000080300780c */ /* 0x000fd60000704270 */
[----:B------:R-:W-:Y:S01]  /*9de0*/  @P4 STG.E.U16 desc[UR36][R4.64+0x1e2], R145 ;  /* 0x0001e29104004986 */ /* 0x000fe2000c101524 */
[C---:B------:R-:W-:Y:S01]  /*9df0*/  ISETP.GT.AND P4, PT, R3.reuse, RZ, P2 ;  /* 0x000000ff0300720c */ /* 0x040fe20001784270 */
[----:B------:R-:W-:Y:S01]  /*9e00*/  @P0 IMAD.MOV.U32 R2, RZ, RZ, R6 ;  /* 0x000000ffff020224 */ /* 0x000fe200078e0006 */
[C---:B------:R-:W-:Y:S01]  /*9e10*/  ISETP.GT.AND P2, PT, R3.reuse, 0x8, P2 ;  /* 0x000000080300780c */ /* 0x040fe20001744270 */
[----:B------:R-:W-:Y:S01]  /*9e20*/  @P3 STG.E.U16 desc[UR36][R6.64+0x1e0], R146 ;  /* 0x0001e09206003986 */ /* 0x000fe2000c101524 */
[C---:B------:R-:W-:Y:S02]  /*9e30*/  ISETP.GT.AND P3, PT, R3.reuse, RZ, P1 ;  /* 0x000000ff0300720c */ /* 0x040fe40000f64270 */
[----:B------:R-:W-:Y:S01]  /*9e40*/  ISETP.GT.AND P1, PT, R3, 0x8, P1 ;  /* 0x000000080300780c */ /* 0x000fe20000f24270 */
[----:B------:R-:W-:-:S05]  /*9e50*/  @P0 IMAD.MOV.U32 R3, RZ, RZ, R7 ;  /* 0x000000ffff030224 */ /* 0x000fca00078e0007 */
[----:B------:R0:W-:Y:S02]  /*9e60*/  @P0 STG.E.U16 desc[UR36][R2.64+0x1e2], R147 ;  /* 0x0001e29302000986 */ /* 0x0001e4000c101524 */
[----:B0-----:R-:W-:Y:S02]  /*9e70*/  @P4 IMAD.MOV.U32 R2, RZ, RZ, R4 ;  /* 0x000000ffff024224 */ /* 0x001fe400078e0004 */
[----:B------:R-:W-:-:S05]  /*9e80*/  @P4 IMAD.MOV.U32 R3, RZ, RZ, R5 ;  /* 0x000000ffff034224 */ /* 0x000fca00078e0005 */
[----:B------:R0:W-:Y:S04]  /*9e90*/  @P4 STG.E.U16 desc[UR36][R2.64+0x1f0], R148 ;  /* 0x0001f09402004986 */ /* 0x0001e8000c101524 */
[----:B------:R1:W-:Y:S01]  /*9ea0*/  @P3 STG.E.U16 desc[UR36][R4.64+0x1f2], R149 ;  /* 0x0001f29504003986 */ /* 0x0003e2000c101524 */
[----:B0-----:R-:W-:Y:S02]  /*9eb0*/  @P2 IMAD.MOV.U32 R2, RZ, RZ, R6 ;  /* 0x000000ffff022224 */ /* 0x001fe400078e0006 */
[----:B------:R-:W-:-:S05]  /*9ec0*/  @P2 IMAD.MOV.U32 R3, RZ, RZ, R7 ;  /* 0x000000ffff032224 */ /* 0x000fca00078e0007 */
[----:B------:R1:W-:Y:S04]  /*9ed0*/  @P2 STG.E.U16 desc[UR36][R2.64+0x1f0], R150 ;  /* 0x0001f09602002986 */ /* 0x0003e8000c101524 */
[----:B------:R1:W-:Y:S02]  /*9ee0*/  @P1 STG.E.U16 desc[UR36][R6.64+0x1f2], R151 ;  /* 0x0001f29706001986 */ /* 0x0003e4000c101524 */
.L_x_290:
[----:B------:R-:W-:Y:S05]  /*9ef0*/  BSYNC B0 ;  /* 0x0000000000007941 */ /* 0x000fea0003800000 */
.L_x_36:
[----:B01----:R-:W2:Y:S01]  /*9f00*/  LDL.64 R2, [R1] ;  /* 0x0000000001027983 */ /* 0x003ea20000100a00 */
[----:B------:R-:W-:Y:S01]  /*9f10*/  ULDC.64 UR4, c[0x0][0x650] ;  /* 0x0001940000047ab9 */ /* 0x000fe20000000a00 */
[----:B------:R0:W-:Y:S01]  /*9f20*/  SYNCS.ARRIVE.TRANS64.A1T0 RZ, [R162+UR45], RZ ;  /* 0x000000ffa2ff79a7 */ /* 0x0001e2000810002d */
[----:B------:R-:W-:Y:S01]  /*9f30*/  PRMT R0, RZ, 0x7610, R0 ;  /* 0x00007610ff007816 */ /* 0x000fe20000000000 */
[----:B------:R-:W-:Y:S02]  /*9f40*/  IMAD.MOV.U32 R19, RZ, RZ, -0x1 ;  /* 0xffffffffff137424 */ /* 0x000fe400078e00ff */
[----:B-----5:R-:W-:Y:S01]  /*9f50*/  IMAD.MOV.U32 R22, RZ, RZ, -0x1 ;  /* 0xffffffffff167424 */ /* 0x020fe200078e00ff */
[----:B--2---:R-:W-:-:S04]  /*9f60*/  LEA R18, P0, R2, R18, 0x1 ;  /* 0x0000001202127211 */ /* 0x004fc800078008ff */
[----:B------:R-:W-:Y:S01]  /*9f70*/  LEA.HI.X R17, R2, R17, R23, 0x1, P0 ;  /* 0x0000001102117211 */ /* 0x000fe200000f0c17 */
[----:B------:R-:W-:Y:S01]  /*9f80*/  IMAD.MOV.U32 R2, RZ, RZ, -0x1 ;  /* 0xffffffffff027424 */ /* 0x000fe200078e00ff */
[----:B------:R-:W-:-:S04]  /*9f90*/  ISETP.GE.U32.AND P0, PT, R18, UR4, PT ;  /* 0x0000000412007c0c */ /* 0x000fc8000bf06070 */
[----:B------:R-:W-:-:S13]  /*9fa0*/  ISETP.GE.U32.AND.EX P0, PT, R17, UR5, PT, P0 ;  /* 0x0000000511007c0c */ /* 0x000fda000bf06100 */
[----:B0-----:R-:W-:Y:S05]  /*9fb0*/  @P0 BRA `(.L_x_291) ;  /* 0x0000000400700947 */ /* 0x001fea0003800000 */
[----:B------:R-:W0:Y:S01]  /*9fc0*/  S2R R10, SR_CTAID.X ;  /* 0x00000000000a7919 */ /* 0x000e220000002500 */
[----:B---34-:R-:W1:Y:S01]  /*9fd0*/  LDC.64 R8, c[0x0][0x628] ;  /* 0x00018a00ff087b82 */ /* 0x018e620000000a00 */
[----:B------:R-:W-:Y:S01]  /*9fe0*/  ULDC UR4, c[0x0][0x150] ;  /* 0x0000540000047ab9 */ /* 0x000fe20000000800 */
[----:B------:R-:W-:Y:S01]  /*9ff0*/  IMAD.MOV.U32 R6, RZ, RZ, R18 ;  /* 0x000000ffff067224 */ /* 0x000fe200078e0012 */
[----:B------:R-:W2:Y:S01]  /*a000*/  S2R R20, SR_CTAID.Y ;  /* 0x0000000000147919 */ /* 0x000ea20000002600 */
[----:B------:R-:W-:-:S04]  /*a010*/  IMAD.MOV.U32 R7, RZ, RZ, R17 ;  /* 0x000000ffff077224 */ /* 0x000fc800078e0011 */
[----:B------:R-:W3:Y:S08]  /*a020*/  LDC R15, c[0x0][0x144] ;  /* 0x00005100ff0f7b82 */ /* 0x000ef00000000800 */
[----:B------:R-:W4:Y:S08]  /*a030*/  LDC R0, c[0x0][0x630] ;  /* 0x00018c00ff007b82 */ /* 0x000f300000000800 */
[----:B------:R-:W2:Y:S01]  /*a040*/  LDC.64 R12, c[0x0][0x620] ;  /* 0x00018800ff0c7b82 */ /* 0x000ea20000000a00 */
[----:B-1----:R-:W-:-:S04]  /*a050*/  ISETP.NE.U32.AND P0, PT, R8, RZ, PT ;  /* 0x000000ff0800720c */ /* 0x002fc80003f05070 */
[----:B------:R-:W-:Y:S02]  /*a060*/  ISETP.NE.AND.EX P0, PT, R9, RZ, PT, P0 ;  /* 0x000000ff0900720c */ /* 0x000fe40003f05300 */
[----:B0-----:R-:W-:-:S05]  /*a070*/  I2FP.F32.U32 R2, R10 ;  /* 0x0000000a00027245 */ /* 0x001fca0000201000 */
[----:B------:R-:W-:-:S04]  /*a080*/  FMUL R2, R2, UR4 ;  /* 0x0000000402027c20 */ /* 0x000fc80008400000 */
[----:B------:R0:W1:Y:S02]  /*a090*/  F2I.U32.TRUNC.NTZ R14, R2 ;  /* 0x00000002000e7305 */ /* 0x000064000020f000 */
[----:B---34-:R-:W-:Y:S05]  /*a0a0*/  @!P0 BRA `(.L_x_292) ;  /* 0x0000000000288947 */ /* 0x018fea0003800000 */
[----:B------:R-:W3:Y:S02]  /*a0b0*/  LDC R3, c[0x0][0x634] ;  /* 0x00018d00ff037b82 */ /* 0x000ee40000000800 */
[----:B---3--:R-:W-:-:S05]  /*a0c0*/  IADD3 R7, P0, R18, R3, RZ ;  /* 0x0000000312077210 */ /* 0x008fca0007f1e0ff */
[----:B------:R-:W-:-:S04]  /*a0d0*/  IMAD.X R11, RZ, RZ, R17, P0 ;  /* 0x000000ffff0b7224 */ /* 0x000fc800000e0611 */
[----:B0-----:R-:W-:-:S04]  /*a0e0*/  IMAD.WIDE.U32 R2, R11, R8, RZ ;  /* 0x000000080b027225 */ /* 0x001fc800078e00ff */
[----:B------:R-:W-:-:S04]  /*a0f0*/  IMAD.WIDE.U32 R4, P0, R7, R9, R2 ;  /* 0x0000000907047225 */ /* 0x000fc80007800002 */
[----:B------:R-:W-:-:S04]  /*a100*/  IMAD.WIDE.U32 R2, R7, R8, RZ ;  /* 0x0000000807027225 */ /* 0x000fc800078e00ff */
[----:B------:R-:W-:Y:S01]  /*a110*/  IMAD.X R7, RZ, RZ, RZ, P0 ;  /* 0x000000ffff077224 */ /* 0x000fe200000e06ff */
[----:B------:R-:W-:Y:S01]  /*a120*/  IADD3 RZ, P0, R3, R4, RZ ;  /* 0x0000000403ff7210 */ /* 0x000fe20007f1e0ff */
[----:B------:R-:W-:-:S04]  /*a130*/  IMAD.MOV.U32 R6, RZ, RZ, R5 ;  /* 0x000000ffff067224 */ /* 0x000fc800078e0005 */
[----:B------:R-:W-:-:S08]  /*a140*/  IMAD.WIDE.U32.X R6, R11, R9, R6, P0 ;  /* 0x000000090b067225 */ /* 0x000fd000000e0406 */
.L_x_292:
[----:B------:R-:W3:Y:S01]  /*a150*/  LDC.64 R26, c[0x0][0x640] ;  /* 0x00019000ff1a7b82 */ /* 0x000ee20000000a00 */
[-C--:B------:R-:W-:Y:S01]  /*a160*/  SHF.R.U64 R11, R6, R0.reuse, R7 ;  /* 0x00000000060b7219 */ /* 0x080fe20000001207 */
[----:B------:R-:W-:Y:S01]  /*a170*/  IMAD.MOV.U32 R19, RZ, RZ, R17 ;  /* 0x000000ffff137224 */ /* 0x000fe200078e0011 */
[----:B------:R-:W-:Y:S01]  /*a180*/  SHF.R.U32.HI R0, RZ, R0, R7 ;  /* 0x00000000ff007219 */ /* 0x000fe20000011607 */
[----:B-1----:R-:W-:Y:S01]  /*a190*/  IMAD.MOV R14, RZ, RZ, -R14 ;  /* 0x000000ffff0e7224 */ /* 0x002fe200078e0a0e */
[----:B------:R-:W-:Y:S01]  /*a1a0*/  IADD3 R5, P0, RZ, -R11, RZ ;  /* 0x8000000bff057210 */ /* 0x000fe20007f1e0ff */
[----:B------:R-:W-:Y:S01]  /*a1b0*/  ULDC UR4, c[0x0][0x154] ;  /* 0x0000550000047ab9 */ /* 0x000fe20000000800 */
[----:B------:R-:W-:Y:S01]  /*a1c0*/  IMAD.MOV.U32 R7, RZ, RZ, 0x1 ;  /* 0x00000001ff077424 */ /* 0x000fe200078e00ff */
[----:B------:R-:W1:Y:S01]  /*a1d0*/  LDC R4, c[0x0][0x618] ;  /* 0x00018600ff047b82 */ /* 0x000e620000000800 */
[----:B------:R-:W-:Y:S02]  /*a1e0*/  IMAD R22, R15, R14, R10 ;  /* 0x0000000e0f167224 */ /* 0x000fe400078e020a */
[----:B------:R-:W-:-:S04]  /*a1f0*/  IMAD.X R3, RZ, RZ, ~R0, P0 ;  /* 0x000000ffff037224 */ /* 0x000fc800000e0e00 */
[-C--:B--2---:R-:W-:Y:S01]  /*a200*/  IMAD R0, R3, R12.reuse, RZ ;  /* 0x0000000c03007224 */ /* 0x084fe200078e02ff */
[----:B------:R-:W2:Y:S01]  /*a210*/  LDC R6, c[0x0][0x608] ;  /* 0x00018200ff067b82 */ /* 0x000ea20000000800 */
[----:B0-----:R-:W-:-:S04]  /*a220*/  IMAD.WIDE.U32 R2, R5, R12, R18 ;  /* 0x0000000c05027225 */ /* 0x001fc800078e0012 */
[----:B------:R-:W-:Y:S01]  /*a230*/  IMAD R5, R5, R13, R0 ;  /* 0x0000000d05057224 */ /* 0x000fe200078e0200 */
[----:B------:R-:W-:Y:S02]  /*a240*/  I2FP.F32.U32 R0, R20 ;  /* 0x0000001400007245 */ /* 0x000fe40000201000 */
[----:B------:R-:W0:Y:S01]  /*a250*/  LDC R24, c[0x0][0x658] ;  /* 0x00019600ff187b82 */ /* 0x000e220000000800 */
[----:B------:R-:W-:Y:S01]  /*a260*/  IMAD.IADD R3, R3, 0x1, R5 ;  /* 0x0000000103037824 */ /* 0x000fe200078e0205 */
[----:B---3--:R-:W-:Y:S01]  /*a270*/  ISETP.NE.U32.AND P0, PT, R26, RZ, PT ;  /* 0x000000ff1a00720c */ /* 0x008fe20003f05070 */
[----:B------:R-:W-:Y:S01]  /*a280*/  FMUL R0, R0, UR4 ;  /* 0x0000000400007c20 */ /* 0x000fe20008400000 */
[----:B------:R-:W-:Y:S02]  /*a290*/  IMAD.MOV.U32 R5, RZ, RZ, -0x1 ;  /* 0xffffffffff057424 */ /* 0x000fe400078e00ff */
[----:B------:R-:W-:Y:S01]  /*a2a0*/  ISETP.NE.AND.EX P0, PT, R27, RZ, PT, P0 ;  /* 0x000000ff1b00720c */ /* 0x000fe20003f05300 */
[----:B------:R3:W4:Y:S01]  /*a2b0*/  F2I.U32.TRUNC.NTZ R12, R0 ;  /* 0x00000000000c7305 */ /* 0x000722000020f000 */
[----:B------:R-:W3:Y:S01]  /*a2c0*/  LDC R15, c[0x0][0x148] ;  /* 0x00005200ff0f7b82 */ /* 0x000ee20000000800 */
[----:B-1----:R-:W-:-:S02]  /*a2d0*/  SHF.R.U64 R10, R2, R4, R3 ;  /* 0x00000004020a7219 */ /* 0x002fc40000001203 */
[----:B------:R-:W-:-:S05]  /*a2e0*/  SHF.R.U32.HI R3, RZ, R4, R3 ;  /* 0x00000004ff037219 */ /* 0x000fca0000011603 */
[----:B------:R-:W1:Y:S01]  /*a2f0*/  LDC R14, c[0x0][0x600] ;  /* 0x00018000ff0e7b82 */ /* 0x000e620000000800 */
[-CC-:B--2---:R-:W-:Y:S02]  /*a300*/  SHF.R.U64 R8, R10, R6.reuse, R3.reuse ;  /* 0x000000060a087219 */ /* 0x184fe40000001203 */
[----:B------:R-:W-:-:S05]  /*a310*/  SHF.R.U32.HI R3, RZ, R6, R3 ;  /* 0x00000006ff037219 */ /* 0x000fca0000011603 */
[----:B------:R-:W2:Y:S01]  /*a320*/  LDC R21, c[0x0][0x648] ;  /* 0x00019200ff157b82 */ /* 0x000ea20000000800 */
[-CC-:B0-----:R-:W-:Y:S02]  /*a330*/  SHF.R.U64 R13, R8, R24.reuse, R3.reuse ;  /* 0x00000018080d7219 */ /* 0x181fe40000001203 */
[-C--:B------:R-:W-:Y:S02]  /*a340*/  SHF.L.U32 R5, R5, R24.reuse, RZ ;  /* 0x0000001805057219 */ /* 0x080fe400000006ff */
[-C--:B------:R-:W-:Y:S01]  /*a350*/  SHF.R.U32.HI R3, RZ, R24.reuse, R3 ;  /* 0x00000018ff037219 */ /* 0x080fe20000011603 */
[----:B------:R-:W-:Y:S01]  /*a360*/  IMAD.MOV.U32 R2, RZ, RZ, R13 ;  /* 0x000000ffff027224 */ /* 0x000fe200078e000d */
[----:B------:R-:W-:Y:S01]  /*a370*/  SHF.L.U32 R24, R7, R24, RZ ;  /* 0x0000001807187219 */ /* 0x000fe200000006ff */
[----:B------:R-:W0:Y:S01]  /*a380*/  LDC R25, c[0x0][0x638] ;  /* 0x00018e00ff197b82 */ /* 0x000e220000000800 */
[----:B------:R-:W-:-:S07]  /*a390*/  LOP3.LUT R19, RZ, R5, RZ, 0x33, !PT ;  /* 0x00000005ff137212 */ /* 0x000fce00078e33ff */
[----:B------:R-:W0:Y:S01]  /*a3a0*/  LDC R28, c[0x0][0x610] ;  /* 0x00018400ff1c7b82 */ /* 0x000e220000000800 */
[----:B----4-:R-:W-:Y:S05]  /*a3b0*/  @!P0 BRA `(.L_x_293) ;  /* 0x0000000000288947 */ /* 0x010fea0003800000 */
[----:B---3--:R-:W3:Y:S02]  /*a3c0*/  LDC R0, c[0x0][0x64c] ;  /* 0x00019300ff007b82 */ /* 0x008ee40000000800 */
[----:B---3--:R-:W-:-:S05]  /*a3d0*/  IADD3 R7, P0, R13, R0, RZ ;  /* 0x000000000d077210 */ /* 0x008fca0007f1e0ff */
        /* <DEDUP_REMOVED lines=8> */
.L_x_293:
[----:B------:R-:W4:Y:S01]  /*a460*/  LDC R4, c[0x0][0x65c] ;  /* 0x00019700ff047b82 */ /* 0x000f220000000800 */
[----:B--23--:R-:W-:Y:S01]  /*a470*/  SHF.R.U64 R0, R2, R21, R3 ;  /* 0x0000001502007219 */ /* 0x00cfe20000001203 */
[----:B-1----:R-:W-:Y:S01]  /*a480*/  VIADD R3, R14, 0xffffffff ;  /* 0xffffffff0e037836 */ /* 0x002fe20000000000 */
[----:B------:R-:W-:Y:S01]  /*a490*/  LOP3.LUT R19, R8, R19, RZ, 0xc0, !PT ;  /* 0x0000001308137212 */ /* 0x000fe200078ec0ff */
[----:B------:R-:W-:Y:S02]  /*a4a0*/  IMAD.MOV R12, RZ, RZ, -R12 ;  /* 0x000000ffff0c7224 */ /* 0x000fe400078e0a0c */
[----:B------:R-:W-:Y:S01]  /*a4b0*/  IMAD.MOV R2, RZ, RZ, -R0 ;  /* 0x000000ffff027224 */ /* 0x000fe200078e0a00 */
[----:B------:R-:W-:Y:S01]  /*a4c0*/  LOP3.LUT R3, R10, R3, RZ, 0xc0, !PT ;  /* 0x000000030a037212 */ /* 0x000fe200078ec0ff */
[----:B------:R-:W-:Y:S02]  /*a4d0*/  IMAD R19, R24, R0, R19 ;  /* 0x0000000018137224 */ /* 0x000fe400078e0213 */
[----:B0-----:R-:W-:-:S04]  /*a4e0*/  IMAD R0, R2, R25, R13 ;  /* 0x0000001902007224 */ /* 0x001fc800078e020d */
[----:B------:R-:W-:Y:S01]  /*a4f0*/  IMAD R2, R0, R14, R3 ;  /* 0x0000000e00027224 */ /* 0x000fe200078e0203 */
[----:B----4-:R-:W-:Y:S01]  /*a500*/  ISETP.NE.AND P0, PT, R4, 0x1, PT ;  /* 0x000000010400780c */ /* 0x010fe20003f05270 */
[----:B------:R-:W-:-:S05]  /*a510*/  IMAD.MOV.U32 R4, RZ, RZ, 0x1 ;  /* 0x00000001ff047424 */ /* 0x000fca00078e00ff */
[----:B------:R-:W-:-:S07]  /*a520*/  PRMT R0, R4, 0x7610, R0 ;  /* 0x0000761004007816 */ /* 0x000fce0000000000 */
[----:B------:R-:W-:-:S04]  /*a530*/  @P0 IMAD R22, R15, R12, R20 ;  /* 0x0000000c0f160224 */ /* 0x000fc800078e0214 */
[----:B------:R-:W-:-:S05]  /*a540*/  IMAD R19, R19, R28, R22 ;  /* 0x0000001c13137224 */ /* 0x000fca00078e0216 */
[----:B------:R-:W-:Y:S02]  /*a550*/  SEL R22, R2, R19, !P0 ;  /* 0x0000001302167207 */ /* 0x000fe40004000000 */
[----:B------:R-:W-:Y:S01]  /*a560*/  SEL R19, R19, R2, !P0 ;  /* 0x0000000213137207 */ /* 0x000fe20004000000 */
[----:B------:R-:W-:-:S07]  /*a570*/  IMAD.MOV.U32 R2, RZ, RZ, R11 ;  /* 0x000000ffff027224 */ /* 0x000fce00078e000b */
.L_x_291:
[----:B------:R-:W-:Y:S02]  /*a580*/  LOP3.LUT P0, RZ, R0, 0xff, RZ, 0xc0, !PT ;  /* 0x000000ff00ff7812 */ /* 0x000fe4000780c0ff */
[----:B------:R-:W-:-:S11]  /*a590*/  LOP3.LUT R175, R175, 0x1, RZ, 0x3c, !PT ;  /* 0x00000001afaf7812 */ /* 0x000fd600078e3cff */
[----:B------:R-:W-:Y:S05]  /*a5a0*/  @P0 BRA `(.L_x_294) ;  /* 0xffffff7000240947 */ /* 0x000fea000383ffff */
[----:B------:R-:W-:Y:S05]  /*a5b0*/  EXIT ;  /* 0x000000000000794d */ /* 0x000fea0003800000 */
.L_x_17:
[----:B------:R-:W-:-:S08]  /*a5c0*/  ISETP.NE.AND P0, PT, R5, RZ, PT ;  /* 0x000000ff0500720c */ /* 0x000fd00003f05270 */
[----:B0-2---:R-:W0:-:S00]  /*a5d0*/  USETMAXREG.DEALLOC.CTAPOOL 0x28 ;  /* 0x00000028000079c8 */ /* 0x005e0000080e0500 */
[----:B------:R-:W-:Y:S05]  /*a5e0*/  @P0 EXIT ;  /* 0x000000000000094d */ /* 0x000fea0003800000 */
[----:B0-----:R-:W-:Y:S01]  /*a5f0*/  LOP3.LUT P0, RZ, R8, 0xff, RZ, 0xc0, !PT ;  /* 0x000000ff08ff7812 */ /* 0x001fe2000780c0ff */
[----:B------:R-:W-:Y:S02]  /*a600*/  IMAD.MOV.U32 R0, RZ, RZ, 0x1 ;  /* 0x00000001ff007424 */ /* 0x000fe400078e00ff */
[----:B------:R-:W-:-:S10]  /*a610*/  IMAD.MOV.U32 R8, RZ, RZ, RZ ;  /* 0x000000ffff087224 */ /* 0x000fd400078e00ff */
[----:B------:R-:W-:Y:S05]  /*a620*/  @!P0 BRA `(.L_x_295) ;  /* 0x0000000c00388947 */ /* 0x000fea0003800000 */
[----:B------:R-:W0:Y:S01]  /*a630*/  S2UR UR8, SR_CgaCtaId ;  /* 0x00000000000879c3 */ /* 0x000e220000008800 */
[----:B------:R-:W-:Y:S01]  /*a640*/  LOP3.LUT P0, RZ, R4, 0x1f, RZ, 0xc0, !PT ;  /* 0x0000001f04ff7812 */ /* 0x000fe2000780c0ff */
[----:B------:R-:W-:Y:S01]  /*a650*/  ULDC UR5, c[0x0][0x658] ;  /* 0x0001960000057ab9 */ /* 0x000fe20000000800 */
[----:B------:R-:W-:Y:S01]  /*a660*/  UMOV UR6, 0xffffffff ;  /* 0xffffffff00067882 */ /* 0x000fe20000000000 */
[----:B------:R-:W-:Y:S01]  /*a670*/  BSSY B0, `(.L_x_295) ;  /* 0x00000c9000007945 */ /* 0x000fe20003800000 */
[----:B------:R-:W-:Y:S01]  /*a680*/  USHF.L.U32 UR6, UR6, UR5, URZ ;  /* 0x0000000506067299 */ /* 0x000fe2000800063f */
[C---:B------:R-:W-:Y:S01]  /*a690*/  ISETP.NE.AND P2, PT, R3.reuse, RZ, PT ;  /* 0x000000ff0300720c */ /* 0x040fe20003f45270 */
[----:B------:R-:W-:Y:S01]  /*a6a0*/  IMAD.MOV.U32 R9, RZ, RZ, 0x1 ;  /* 0x00000001ff097424 */ /* 0x000fe200078e00ff */
[----:B------:R-:W-:Y:S01]  /*a6b0*/  ISETP.NE.OR P0, PT, R3, RZ, !P0 ;  /* 0x000000ff0300720c */ /* 0x000fe20004705670 */
[----:B------:R-:W-:Y:S01]  /*a6c0*/  IMAD.MOV.U32 R0, RZ, RZ, 0x1 ;  /* 0x00000001ff007424 */ /* 0x000fe200078e00ff */
[----:B------:R-:W-:Y:S01]  /*a6d0*/  LOP3.LUT R6, R16, 0x2, RZ, 0xfc, !PT ;  /* 0x0000000210067812 */ /* 0x000fe200078efcff */
[----:B------:R-:W-:Y:S01]  /*a6e0*/  IMAD.MOV.U32 R8, RZ, RZ, RZ ;  /* 0x000000ffff087224 */ /* 0x000fe200078e00ff */
[----:B------:R-:W-:Y:S01]  /*a6f0*/  ULDC UR4, c[0x0][0x600] ;  /* 0x0001800000047ab9 */ /* 0x000fe20000000800 */
[----:B------:R-:W-:Y:S01]  /*a700*/  UMOV UR7, 0x1 ;  /* 0x0000000100077882 */ /* 0x000fe20000000000 */
[----:B------:R-:W-:-:S02]  /*a710*/  UIADD3 UR22, UR40, 0x1, URZ ;  /* 0x0000000128167890 */ /* 0x000fc4000fffe03f */
[----:B------:R-:W-:Y:S02]  /*a720*/  UIADD3 UR15, UR4, -0x1, URZ ;  /* 0xffffffff040f7890 */ /* 0x000fe4000fffe03f */
[----:B------:R-:W-:Y:S02]  /*a730*/  USHF.L.U32 UR17, UR7, UR5, URZ ;  /* 0x0000000507117299 */ /* 0x000fe4000800063f */
[----:B------:R-:W-:Y:S01]  /*a740*/  ULOP3.LUT UR16, URZ, UR6, URZ, 0x33, !UPT ;  /* 0x000000063f107292 */ /* 0x000fe2000f8e333f */
[----:B------:R-:W-:Y:S01]  /*a750*/  ULDC.64 UR20, c[0x0][0x198] ;  /* 0x0000660000147ab9 */ /* 0x000fe20000000a00 */
[----:B0-----:R-:W-:-:S10]  /*a760*/  IMAD.U32 R7, RZ, RZ, UR8 ;  /* 0x00000008ff077e24 */ /* 0x001fd4000f8e00ff */
.L_x_307:
[----:B------:R-:W-:-:S03]  /*a770*/  UMOV UR4, 0xffffffff ;  /* 0xffffffff00047882 */ /* 0x000fc60000000000 */
[----:B------:R-:W-:Y:S05]  /*a780*/  BRA.DIV UR4, `(.L_x_296) ;  /* 0x0000001204187947 */ /* 0x000fea000b800000 */
[----:B------:R-:W-:-:S13]  /*a790*/  ELECT P6, URZ, PT ;  /* 0x00000000003f782f */ /* 0x000fda00038c0000 */
.L_x_321:
[----:B------:R-:W0:Y:S01]  /*a7a0*/  LDC R3, c[0x0][0x28c] ;  /* 0x0000a300ff037b82 */ /* 0x000e220000000800 */
[----:B------:R-:W-:Y:S01]  /*a7b0*/  BSSY B1, `(.L_x_297) ;  /* 0x000003c000017945 */ /* 0x000fe20003800000 */
[----:B0-----:R-:W-:-:S13]  /*a7c0*/  ISETP.LT.OR P6, PT, R3, 0x1, !P6 ;  /* 0x000000010300780c */ /* 0x001fda00077c1670 */
[----:B------:R-:W-:Y:S05]  /*a7d0*/  @P6 BRA `(.L_x_298) ;  /* 0x0000000000e46947 */ /* 0x000fea0003800000 */
[----:B------:R-:W-:Y:S02]  /*a7e0*/  IMAD R7, R19, 0x8, R7 ;  /* 0x0000000813077824 */ /* 0x000fe400078e0207 */
[----:B------:R-:W-:Y:S02]  /*a7f0*/  IMAD.SHL.U32 R22, R22, 0x100, RZ ;  /* 0x0000010016167824 */ /* 0x000fe400078e00ff */
[----:B------:R-:W-:Y:S02]  /*a800*/  IMAD.MOV.U32 R14, RZ, RZ, RZ ;  /* 0x000000ffff0e7224 */ /* 0x000fe400078e00ff */
[----:B------:R-:W-:Y:S02]  /*a810*/  IMAD.U32 R15, RZ, RZ, UR22 ;  /* 0x00000016ff0f7e24 */ /* 0x000fe4000f8e00ff */
[----:B------:R-:W-:Y:S02]  /*a820*/  IMAD.MOV.U32 R3, RZ, RZ, R0 ;  /* 0x000000ffff037224 */ /* 0x000fe400078e0000 */
[----:B------:R-:W-:-:S02]  /*a830*/  IMAD.MOV.U32 R4, RZ, RZ, R8 ;  /* 0x000000ffff047224 */ /* 0x000fc400078e0008 */
[----:B------:R-:W-:-:S07]  /*a840*/  IMAD.SHL.U32 R11, R7, 0x8, RZ ;  /* 0x00000008070b7824 */ /* 0x000fce00078e00ff */
.L_x_302:
[----:B------:R-:W0:Y:S01]  /*a850*/  S2UR UR4, SR_CgaCtaId ;  /* 0x00000000000479c3 */ /* 0x000e220000008800 */
[----:B------:R-:W-:Y:S02]  /*a860*/  MOV R10, 0x400 ;  /* 0x00000400000a7802 */ /* 0x000fe40000000f00 */
[----:B------:R-:W-:Y:S01]  /*a870*/  SHF.L.U32 R5, R3, 0x1f, RZ ;  /* 0x0000001f03057819 */ /* 0x000fe200000006ff */
[----:B0-----:R-:W-:-:S05]  /*a880*/  IMAD.U32 R7, RZ, RZ, UR4 ;  /* 0x00000004ff077e24 */ /* 0x001fca000f8e00ff */
[----:B------:R-:W-:Y:S02]  /*a890*/  LEA R13, R7, R10, 0x18 ;  /* 0x0000000a070d7211 */ /* 0x000fe400078ec0ff */
[----:B------:R-:W0:Y:S03]  /*a8a0*/  @!P2 LDC R10, c[0x0][0x500] ;  /* 0x00014000ff0aab82 */ /* 0x000e260000000800 */
[----:B------:R-:W-:-:S04]  /*a8b0*/  IMAD R12, R4, 0x8, R13 ;  /* 0x00000008040c7824 */ /* 0x000fc800078e020d */
[----:B------:R-:W1:Y:S02]  /*a8c0*/  SYNCS.PHASECHK.TRANS64.TRYWAIT P1, [R12+URZ+0x28], R5 ;  /* 0x000028050c0075a7 */ /* 0x000e64000802017f */
[----:B-1----:R-:W-:Y:S05]  /*a8d0*/  @!P1 BRA `(.L_x_299) ;  /* 0x0000000c00e49947 */ /* 0x002fea0003800000 */
.L_x_322:
[----:B-1----:R-:W-:Y:S01]  /*a8e0*/  PRMT R5, R6, 0x9910, RZ ;  /* 0x0000991006057816 */ /* 0x002fe200000000ff */
[----:B0-----:R0:W-:Y:S03]  /*a8f0*/  @!P2 SYNCS.ARRIVE.TRANS64 RZ, [R12+URZ], R10 ;  /* 0x0000000a0cffa9a7 */ /* 0x0011e6000800003f */
[----:B------:R-:W-:-:S13]  /*a900*/  ISETP.NE.AND P1, PT, R5, 0x2, PT ;  /* 0x000000020500780c */ /* 0x000fda0003f25270 */
[----:B0-----:R-:W-:Y:S05]  /*a910*/  @P1 BRA `(.L_x_300) ;  /* 0x0000000000041947 */ /* 0x001fea0003800000 */
[----:B------:R-:W-:Y:S01]  /*a920*/  BPT.TRAP 0x1 ;  /* 0x000000040000795c */ /* 0x000fe20000300000 */
.L_x_300:
[----:B------:R-:W-:Y:S05]  /*a930*/  @P0 BRA `(.L_x_301) ;  /* 0x0000000000040947 */ /* 0x000fea0003800000 */
[----:B------:R-:W-:Y:S01]  /*a940*/  BPT.TRAP 0x1 ;  /* 0x000000040000795c */ /* 0x000fe20000300000 */
.L_x_301:
[----:B------:R-:W-:Y:S01]  /*a950*/  IMAD R5, R4, 0x8, R7 ;  /* 0x0000000804057824 */ /* 0x000fe200078e0207 */
[----:B------:R-:W-:Y:S01]  /*a960*/  R2UR UR9, R12 ;  /* 0x000000000c0972ca */ /* 0x000fe200000e0000 */
[----:B------:R-:W-:Y:S01]  /*a970*/  VIADD R15, R15, 0xffffffff ;  /* 0xffffffff0f0f7836 */ /* 0x000fe20000000000 */
[----:B------:R-:W-:Y:S01]  /*a980*/  UIADD3 UR4, UP0, UR20, 0xf0, URZ ;  /* 0x000000f014047890 */ /* 0x000fe2000ff1e03f */
[----:B------:R-:W-:Y:S01]  /*a990*/  IMAD.SHL.U32 R5, R5, 0x200, RZ ;  /* 0x0000020005057824 */ /* 0x000fe200078e00ff */
[----:B------:R-:W-:Y:S01]  /*a9a0*/  R2UR UR11, R11 ;  /* 0x000000000b0b72ca */ /* 0x000fe200000e0000 */
[----:B------:R-:W-:Y:S01]  /*a9b0*/  UIADD3 UR24, UP1, UR20, 0x1f0, URZ ;  /* 0x000001f014187890 */ /* 0x000fe2000ff3e03f */
[----:B------:R-:W-:Y:S01]  /*a9c0*/  R2UR UR10, R14 ;  /* 0x000000000e0a72ca */ /* 0x000fe200000e0000 */
[--C-:B------:R-:W-:Y:S01]  /*a9d0*/  IMAD R5, R5, 0x2, R13.reuse ;  /* 0x0000000205057824 */ /* 0x100fe200078e020d */
[----:B------:R-:W-:Y:S01]  /*a9e0*/  R2UR UR12, R2 ;  /* 0x00000000020c72ca */ /* 0x000fe200000e0000 */
[----:B------:R-:W-:Y:S01]  /*a9f0*/  IMAD R13, R4, 0x8000, R13 ;  /* 0x00008000040d7824 */ /* 0x000fe200078e020d */
[----:B------:R-:W-:Y:S01]  /*aa00*/  R2UR UR18, R22 ;  /* 0x00000000161272ca */ /* 0x000fe200000e0000 */
[----:B------:R-:W-:Y:S01]  /*aa10*/  VIADD R4, R4, 0x1 ;  /* 0x0000000104047836 */ /* 0x000fe20000000000 */
[----:B------:R-:W-:Y:S01]  /*aa20*/  R2UR UR5, R5 ;  /* 0x00000000050572ca */ /* 0x000fe200000e0000 */
[----:B------:R-:W-:Y:S01]  /*aa30*/  UIADD3.X UR25, URZ, UR21, URZ, UP1, !UPT ;  /* 0x000000153f197290 */ /* 0x000fe20008ffe43f */
[----:B------:R-:W-:Y:S01]  /*aa40*/  R2UR UR8, R13 ;  /* 0x000000000d0872ca */ /* 0x000fe200000e0000 */
[----:B------:R-:W-:Y:S01]  /*aa50*/  UMOV UR19, 0xff0000 ;  /* 0x00ff000000137882 */ /* 0x000fe20000000000 */
[----:B------:R-:W-:Y:S01]  /*aa60*/  ISETP.GT.AND P3, PT, R15, 0x1, PT ;  /* 0x000000010f00780c */ /* 0x000fe20003f64270 */
[----:B------:R-:W-:Y:S01]  /*aa70*/  UMOV UR6, 0x0 ;  /* 0x0000000000067882 */ /* 0x000fe20000000000 */
[----:B------:R-:W-:Y:S01]  /*aa80*/  UMOV UR7, 0x10000000 ;  /* 0x1000000000077882 */ /* 0x000fe20000000000 */
[----:B------:R-:W-:Y:S01]  /*aa90*/  ISETP.NE.AND P1, PT, R4, 0x5, PT ;  /* 0x000000050400780c */ /* 0x000fe20003f25270 */
[----:B------:R-:W-:-:S03]  /*aaa0*/  VIADD R14, R14, 0x40 ;  /* 0x000000400e0e7836 */ /* 0x000fc60000000000 */
[----:B------:R-:W-:Y:S02]  /*aab0*/  SEL R10, RZ, 0x1, P1 ;  /* 0x00000001ff0a7807 */ /* 0x000fe40000800000 */
[----:B------:R-:W-:Y:S01]  /*aac0*/  UIADD3 UR13, UR5, 0x180, URZ ;  /* 0x00000180050d7890 */ /* 0x000fe2000fffe03f */
[----:B------:R-:W-:Y:S01]  /*aad0*/  SEL R4, R4, RZ, P1 ;  /* 0x000000ff04047207 */ /* 0x000fe20000800000 */
[----:B------:R-:W-:Y:S01]  /*aae0*/  UIADD3.X UR5, URZ, UR21, URZ, UP0, !UPT ;  /* 0x000000153f057290 */ /* 0x000fe200087fe43f */
[----:B------:R-:W-:Y:S01]  /*aaf0*/  LOP3.LUT R3, R3, R10, RZ, 0x3c, !PT ;  /* 0x0000000a03037212 */ /* 0x000fe200078e3cff */
[----:B------:R-:W-:-:S03]  /*ab00*/  UIADD3 UR14, UR8, 0xa180, URZ ;  /* 0x0000a180080e7890 */ /* 0x000fc6000fffe03f */
[----:B------:R-:W-:-:S04]  /*ab10*/  UMOV UR8, UR13 ;  /* 0x0000000d00087c82 */ /* 0x000fc80008000000 */
[----:B------:R0:W-:Y:S02]  /*ab20*/  UTMALDG.3D.MULTICAST [UR8], [UR4], UR19, desc[UR6] ;  /* 0x00000608040073b4 */ /* 0x0001e40008011813 */
[----:B0-----:R-:W-:Y:S01]  /*ab30*/  UMOV UR8, UR14 ;  /* 0x0000000e00087c82 */ /* 0x001fe20008000000 */
[----:B------:R-:W-:Y:S02]  /*ab40*/  UMOV UR11, UR18 ;  /* 0x00000012000b7c82 */ /* 0x000fe40008000000 */
[----:B------:R0:W-:Y:S02]  /*ab50*/  UTMALDG.3D [UR8], [UR24], desc[UR6] ;  /* 0x00000608180075b4 */ /* 0x0001e40008011000 */
[----:B0-----:R-:W-:Y:S05]  /*ab60*/  @P3 BRA `(.L_x_302) ;  /* 0xfffffffc00383947 */ /* 0x001fea000383ffff */
.L_x_298:
[----:B------:R-:W-:Y:S05]  /*ab70*/  BSYNC B1 ;  /* 0x0000000000017941 */ /* 0x000fea0003800000 */
.L_x_297:
[----:B------:R-:W2:Y:S01]  /*ab80*/  LDL.64 R12, [R1] ;  /* 0x00000000010c7983 */ /* 0x000ea20000100a00 */
[----:B------:R-:W-:Y:S01]  /*ab90*/  LOP3.LUT P4, RZ, R9, 0xff, RZ, 0xc0, !PT ;  /* 0x000000ff09ff7812 */ /* 0x000fe2000788c0ff */
[----:B------:R-:W-:Y:S01]  /*aba0*/  VIADD R8, R8, UR40 ;  /* 0x0000002808087c36 */ /* 0x000fe20008000000 */
[----:B------:R-:W-:Y:S01]  /*abb0*/  ULDC.64 UR4, c[0x0][0x650] ;  /* 0x0001940000047ab9 */ /* 0x000fe20000000a00 */
[----:B------:R-:W-:Y:S01]  /*abc0*/  IMAD.U32 R5, RZ, RZ, UR40 ;  /* 0x00000028ff057e24 */ /* 0x000fe2000f8e00ff */
[----:B------:R-:W-:Y:S01]  /*abd0*/  UISETP.GE.U32.AND UP0, UPT, UR40, 0x5, UPT ;  /* 0x000000052800788c */ /* 0x000fe2000bf06070 */
[----:B------:R-:W-:Y:S01]  /*abe0*/  BSSY B1, `(.L_x_303) ;  /* 0x000006f000017945 */ /* 0x000fe20003800000 */
[----:B------:R-:W-:Y:S01]  /*abf0*/  ISETP.GT.U32.AND P1, PT, R8, 0x4, PT ;  /* 0x000000040800780c */ /* 0x000fe20003f24070 */
[----:B------:R-:W-:Y:S01]  /*ac00*/  IMAD.MOV.U32 R19, RZ, RZ, -0x1 ;  /* 0xffffffffff137424 */ /* 0x000fe200078e00ff */
[----:B------:R-:W-:Y:S01]  /*ac10*/  PRMT R9, RZ, 0x7610, R9 ;  /* 0x00007610ff097816 */ /* 0x000fe20000000009 */
[----:B------:R-:W-:Y:S01]  /*ac20*/  IMAD.MOV.U32 R22, RZ, RZ, -0x1 ;  /* 0xffffffffff167424 */ /* 0x000fe200078e00ff */
[----:B------:R-:W-:-:S02]  /*ac30*/  ISETP.LT.U32.AND P1, PT, R5, 0x5, P1 ;  /* 0x000000050500780c */ /* 0x000fc40000f21070 */
[----:B------:R-:W-:Y:S01]  /*ac40*/  PLOP3.LUT P3, PT, PT, PT, UP0, 0x80, 0x0 ;  /* 0x000000000000781c */ /* 0x000fe20003f6f008 */
[----:B------:R-:W0:Y:S01]  /*ac50*/  @P4 S2R R7, SR_CgaCtaId ;  /* 0x0000000000074919 */ /* 0x000e220000008800 */
[----:B------:R-:W-:-:S04]  /*ac60*/  @P4 MOV R2, 0x400 ;  /* 0x0000040000024802 */ /* 0x000fc80000000f00 */
[----:B0-----:R-:W-:Y:S01]  /*ac70*/  @P4 LEA R4, R7, R2, 0x18 ;  /* 0x0000000207044211 */ /* 0x001fe200078ec0ff */
[----:B------:R-:W-:-:S03]  /*ac80*/  IMAD.WIDE.U32 R2, R8, -0x33333333, RZ ;  /* 0xcccccccd08027825 */ /* 0x000fc600078e00ff */
[----:B------:R0:W-:Y:S01]  /*ac90*/  @P4 SYNCS.ARRIVE.TRANS64.A1T0 RZ, [R4+URZ+0x88], RZ ;  /* 0x000088ff04ff49a7 */ /* 0x0001e2000810003f */
[----:B------:R-:W-:Y:S01]  /*aca0*/  IMAD.MOV.U32 R2, RZ, RZ, -0x1 ;  /* 0xffffffffff027424 */ /* 0x000fe200078e00ff */
[----:B------:R-:W-:Y:S02]  /*acb0*/  SHF.R.U32.HI R5, RZ, 0x2, R3 ;  /* 0x00000002ff057819 */ /* 0x000fe40000011603 */
[----:B------:R-:W-:-:S03]  /*acc0*/  SEL R3, RZ, 0x1, !P1 ;  /* 0x00000001ff037807 */ /* 0x000fc60004800000 */
[----:B------:R-:W-:Y:S01]  /*acd0*/  IMAD R8, R5, -0x5, R8 ;  /* 0xfffffffb05087824 */ /* 0x000fe200078e0208 */
[----:B------:R-:W-:Y:S02]  /*ace0*/  LOP3.LUT R0, R0, R3, RZ, 0x3c, !PT ;  /* 0x0000000300007212 */ /* 0x000fe400078e3cff */
[----:B------:R-:W-:Y:S02]  /*acf0*/  PRMT R3, RZ, 0x7610, R3 ;  /* 0x00007610ff037816 */ /* 0x000fe40000000003 */
[----:B------:R-:W-:Y:S02]  /*ad00*/  @P3 LOP3.LUT R0, R0, 0x1, R5, 0x78, !PT ;  /* 0x0000000100003812 */ /* 0x000fe400078e7805 */
[----:B--2---:R-:W-:-:S04]  /*ad10*/  IADD3 R18, P4, R18, R12, RZ ;  /* 0x0000000c12127210 */ /* 0x004fc80007f9e0ff */
[----:B------:R-:W-:Y:S01]  /*ad20*/  ISETP.GE.U32.AND P1, PT, R18, UR4, PT ;  /* 0x0000000412007c0c */ /* 0x000fe2000bf26070 */
[----:B------:R-:W-:-:S05]  /*ad30*/  IMAD.X R17, R17, 0x1, R23, P4 ;  /* 0x0000000111117824 */ /* 0x000fca00020e0617 */
[----:B------:R-:W-:-:S13]  /*ad40*/  ISETP.GE.U32.AND.EX P1, PT, R17, UR5, PT, P1 ;  /* 0x0000000511007c0c */ /* 0x000fda000bf26110 */
[----:B0-----:R-:W-:Y:S05]  /*ad50*/  @P1 BRA `(.L_x_304) ;  /* 0x00000004005c1947 */ /* 0x001fea0003800000 */
[----:B------:R-:W0:Y:S01]  /*ad60*/  S2R R12, SR_CTAID.X ;  /* 0x00000000000c7919 */ /* 0x000e220000002500 */
[----:B------:R-:W-:Y:S01]  /*ad70*/  ULDC.64 UR4, c[0x0][0x628] ;  /* 0x00018a0000047ab9 */ /* 0x000fe20000000a00 */
[----:B------:R-:W1:Y:S01]  /*ad80*/  LDC R13, c[0x0][0x144] ;  /* 0x00005100ff0d7b82 */ /* 0x000e620000000800 */
[----:B------:R-:W-:Y:S01]  /*ad90*/  ISETP.NE.U32.AND P1, PT, RZ, UR4, PT ;  /* 0x00000004ff007c0c */ /* 0x000fe2000bf25070 */
[----:B------:R-:W2:Y:S01]  /*ada0*/  S2R R10, SR_CTAID.Y ;  /* 0x00000000000a7919 */ /* 0x000ea20000002600 */
[----:B------:R-:W-:Y:S01]  /*adb0*/  ULDC UR7, c[0x0][0x630] ;  /* 0x00018c0000077ab9 */ /* 0x000fe20000000800 */
[----:B------:R-:W-:Y:S01]  /*adc0*/  ULDC UR8, c[0x0][0x150] ;  /* 0x0000540000087ab9 */ /* 0x000fe20000000800 */
[----:B------:R-:W-:Y:S01]  /*add0*/  ISETP.NE.AND.EX P1, PT, RZ, UR5, PT, P1 ;  /* 0x00000005ff007c0c */ /* 0x000fe2000bf25310 */
[----:B------:R-:W-:Y:S02]  /*ade0*/  IMAD.MOV.U32 R2, RZ, RZ, R18 ;  /* 0x000000ffff027224 */ /* 0x000fe400078e0012 */
[----:B------:R-:W-:Y:S01]  /*adf0*/  IMAD.MOV.U32 R3, RZ, RZ, R17 ;  /* 0x000000ffff037224 */ /* 0x000fe200078e0011 */
[----:B0-----:R-:W-:-:S09]  /*ae00*/  I2FP.F32.U32 R14, R12 ;  /* 0x0000000c000e7245 */ /* 0x001fd20000201000 */
[----:B------:R-:W-:Y:S05]  /*ae10*/  @!P1 BRA `(.L_x_305) ;  /* 0x0000000000289947 */ /* 0x000fea0003800000 */
[----:B------:R-:W-:Y:S02]  /*ae20*/  ULDC UR6, c[0x0][0x634] ;  /* 0x00018d0000067ab9 */ /* 0x000fe40000000800 */
[----:B------:R-:W-:-:S05]  /*ae30*/  IADD3 R3, P1, R18, UR6, RZ ;  /* 0x0000000612037c10 */ /* 0x000fca000ff3e0ff */
[----:B------:R-:W-:-:S04]  /*ae40*/  IMAD.X R11, RZ, RZ, R17, P1 ;  /* 0x000000ffff0b7224 */ /* 0x000fc800008e0611 */
[----:B------:R-:W-:-:S04]  /*ae50*/  IMAD.WIDE.U32 R4, R11, UR4, RZ ;  /* 0x000000040b047c25 */ /* 0x000fc8000f8e00ff */
[----:B------:R-:W-:-:S04]  /*ae60*/  IMAD.WIDE.U32 R4, P1, R3, UR5, R4 ;  /* 0x0000000503047c25 */ /* 0x000fc8000f820004 */
[----:B------:R-:W-:-:S04]  /*ae70*/  IMAD.WIDE.U32 R2, R3, UR4, RZ ;  /* 0x0000000403027c25 */ /* 0x000fc8000f8e00ff */
[----:B------:R-:W-:Y:S01]  /*ae80*/  IMAD.MOV.U32 R2, RZ, RZ, R5 ;  /* 0x000000ffff027224 */ /* 0x000fe200078e0005 */
[----:B------:R-:W-:Y:S01]  /*ae90*/  IADD3 RZ, P3, R3, R4, RZ ;  /* 0x0000000403ff7210 */ /* 0x000fe20007f7e0ff */
[----:B------:R-:W-:-:S04]  /*aea0*/  IMAD.X R3, RZ, RZ, RZ, P1 ;  /* 0x000000ffff037224 */ /* 0x000fc800008e06ff */
[----:B------:R-:W-:-:S08]  /*aeb0*/  IMAD.WIDE.U32.X R2, R11, UR5, R2, P3 ;  /* 0x000000050b027c25 */ /* 0x000fd000098e0402 */
.L_x_305:
[----:B------:R-:W-:Y:S01]  /*aec0*/  FMUL R14, R14, UR8 ;  /* 0x000000080e0e7c20 */ /* 0x000fe20008400000 */
[--C-:B------:R-:W-:Y:S01]  /*aed0*/  SHF.R.U64 R11, R2, UR7, R3.reuse ;  /* 0x00000007020b7c19 */ /* 0x100fe20008001203 */
[----:B------:R-:W-:Y:S01]  /*aee0*/  ULDC.64 UR4, c[0x0][0x620] ;  /* 0x0001880000047ab9 */ /* 0x000fe20000000a00 */
[----:B------:R-:W-:Y:S01]  /*aef0*/  SHF.R.U32.HI R2, RZ, UR7, R3 ;  /* 0x00000007ff027c19 */ /* 0x000fe20008011603 */
[----:B------:R-:W-:Y:S01]  /*af00*/  IMAD.MOV.U32 R3, RZ, RZ, R17 ;  /* 0x000000ffff037224 */ /* 0x000fe200078e0011 */
[----:B------:R-:W-:Y:S01]  /*af10*/  IADD3 R15, P1, RZ, -R11, RZ ;  /* 0x8000000bff0f7210 */ /* 0x000fe20007f3e0ff */
[----:B------:R-:W0:Y:S01]  /*af20*/  F2I.U32.TRUNC.NTZ R14, R14 ;  /* 0x0000000e000e7305 */ /* 0x000e22000020f000 */
[----:B------:R-:W-:-:S03]  /*af30*/  ULDC.64 UR6, c[0x0][0x640] ;  /* 0x0001900000067ab9 */ /* 0x000fc60000000a00 */
[----:B------:R-:W-:Y:S01]  /*af40*/  IMAD.X R2, RZ, RZ, ~R2, P1 ;  /* 0x000000ffff027224 */ /* 0x000fe200008e0e02 */
[----:B------:R-:W-:-:S03]  /*af50*/  ISETP.NE.U32.AND P1, PT, RZ, UR6, PT ;  /* 0x00000006ff007c0c */ /* 0x000fc6000bf25070 */
[----:B------:R-:W-:Y:S01]  /*af60*/  IMAD R2, R2, UR4, RZ ;  /* 0x0000000402027c24 */ /* 0x000fe2000f8e02ff */
[----:B------:R-:W-:-:S03]  /*af70*/  ISETP.NE.AND.EX P1, PT, RZ, UR7, PT, P1 ;  /* 0x00000007ff007c0c */ /* 0x000fc6000bf25310 */
[C---:B------:R-:W-:Y:S01]  /*af80*/  IMAD R5, R15.reuse, UR5, R2 ;  /* 0x000000050f057c24 */ /* 0x040fe2000f8e0202 */
[----:B------:R-:W-:Y:S01]  /*af90*/  ULDC UR5, c[0x0][0x154] ;  /* 0x0000550000057ab9 */ /* 0x000fe20000000800 */
[----:B------:R-:W-:Y:S02]  /*afa0*/  IMAD.MOV.U32 R2, RZ, RZ, R18 ;  /* 0x000000ffff027224 */ /* 0x000fe400078e0012 */
[----:B0-----:R-:W-:Y:S02]  /*afb0*/  IMAD.MOV R4, RZ, RZ, -R14 ;  /* 0x000000ffff047224 */ /* 0x001fe400078e0a0e */
[----:B------:R-:W-:Y:S01]  /*afc0*/  IMAD.WIDE.U32 R2, R15, UR4, R2 ;  /* 0x000000040f027c25 */ /* 0x000fe2000f8e0002 */
[----:B------:R-:W-:-:S03]  /*afd0*/  ULDC UR4, c[0x0][0x618] ;  /* 0x0001860000047ab9 */ /* 0x000fc60000000800 */
[----:B-1----:R-:W-:Y:S01]  /*afe0*/  IMAD R12, R13, R4, R12 ;  /* 0x000000040d0c7224 */ /* 0x002fe200078e020c */
[----:B--2---:R-:W-:Y:S01]  /*aff0*/  I2FP.F32.U32 R4, R10 ;  /* 0x0000000a00047245 */ /* 0x004fe20000201000 */
[----:B------:R-:W0:Y:S01]  /*b000*/  LDC R13, c[0x0][0x148] ;  /* 0x00005200ff0d7b82 */ /* 0x000e220000000800 */
[----:B------:R-:W-:-:S03]  /*b010*/  IMAD.IADD R3, R3, 0x1, R5 ;  /* 0x0000000103037824 */ /* 0x000fc600078e0205 */
[----:B------:R-:W-:Y:S02]  /*b020*/  FMUL R4, R4, UR5 ;  /* 0x0000000504047c20 */ /* 0x000fe40008400000 */
[--C-:B------:R-:W-:Y:S02]  /*b030*/  SHF.R.U64 R14, R2, UR4, R3.reuse ;  /* 0x00000004020e7c19 */ /* 0x100fe40008001203 */
[----:B------:R-:W-:Y:S01]  /*b040*/  SHF.R.U32.HI R3, RZ, UR4, R3 ;  /* 0x00000004ff037c19 */ /* 0x000fe20008011603 */
[----:B------:R1:W2:Y:S01]  /*b050*/  F2I.U32.TRUNC.NTZ R20, R4 ;  /* 0x0000000400147305 */ /* 0x0002a2000020f000 */
[----:B------:R-:W-:Y:S02]  /*b060*/  ULDC UR4, c[0x0][0x608] ;  /* 0x0001820000047ab9 */ /* 0x000fe40000000800 */
[--C-:B------:R-:W-:Y:S02]  /*b070*/  SHF.R.U64 R19, R14, UR4, R3.reuse ;  /* 0x000000040e137c19 */ /* 0x100fe40008001203 */
[----:B------:R-:W-:Y:S01]  /*b080*/  SHF.R.U32.HI R2, RZ, UR4, R3 ;  /* 0x00000004ff027c19 */ /* 0x000fe20008011603 */
[----:B------:R-:W-:-:S03]  /*b090*/  ULDC UR4, c[0x0][0x658] ;  /* 0x0001960000047ab9 */ /* 0x000fc60000000800 */
[--C-:B------:R-:W-:Y:S02]  /*b0a0*/  SHF.R.U64 R15, R19, UR4, R2.reuse ;  /* 0x00000004130f7c19 */ /* 0x100fe40008001202 */
[----:B------:R-:W-:-:S03]  /*b0b0*/  SHF.R.U32.HI R21, RZ, UR4, R2 ;  /* 0x00000004ff157c19 */ /* 0x000fc60008011602 */
[----:B------:R-:W-:Y:S02]  /*b0c0*/  IMAD.MOV.U32 R2, RZ, RZ, R15 ;  /* 0x000000ffff027224 */ /* 0x000fe400078e000f */
[----:B------:R-:W-:Y:S01]  /*b0d0*/  IMAD.MOV.U32 R3, RZ, RZ, R21 ;  /* 0x000000ffff037224 */ /* 0x000fe200078e0015 */
[----:B-12---:R-:W-:Y:S06]  /*b0e0*/  @!P1 BRA `(.L_x_306) ;  /* 0x0000000000289947 */ /* 0x006fec0003800000 */
        /* <DEDUP_REMOVED lines=10> */
.L_x_306:
[----:B------:R-:W1:Y:S01]  /*b190*/  LDC R4, c[0x0][0x65c] ;  /* 0x00019700ff047b82 */ /* 0x000e620000000800 */
[----:B------:R-:W-:Y:S01]  /*b1a0*/  ULDC UR4, c[0x0][0x648] ;  /* 0x0001920000047ab9 */ /* 0x000fe20000000800 */
[----:B------:R-:W-:Y:S01]  /*b1b0*/  LOP3.LUT R19, R19, UR16, RZ, 0xc0, !PT ;  /* 0x0000001013137c12 */ /* 0x000fe2000f8ec0ff */
[----:B------:R-:W-:Y:S01]  /*b1c0*/  IMAD.MOV R20, RZ, RZ, -R20 ;  /* 0x000000ffff147224 */ /* 0x000fe200078e0a14 */
[----:B------:R-:W-:Y:S01]  /*b1d0*/  SHF.R.U64 R2, R2, UR4, R3 ;  /* 0x0000000402027c19 */ /* 0x000fe20008001203 */
[----:B------:R-:W-:Y:S01]  /*b1e0*/  ULDC UR4, c[0x0][0x638] ;  /* 0x00018e0000047ab9 */ /* 0x000fe20000000800 */
[----:B------:R-:W-:Y:S01]  /*b1f0*/  LOP3.LUT R14, R14, UR15, RZ, 0xc0, !PT ;  /* 0x0000000f0e0e7c12 */ /* 0x000fe2000f8ec0ff */
[----:B------:R-:W-:Y:S01]  /*b200*/  ULDC UR5, c[0x0][0x610] ;  /* 0x0001840000057ab9 */ /* 0x000fe20000000800 */
[----:B------:R-:W-:Y:S02]  /*b210*/  IMAD.MOV.U32 R3, RZ, RZ, 0x1 ;  /* 0x00000001ff037424 */ /* 0x000fe400078e00ff */
[----:B------:R-:W-:Y:S01]  /*b220*/  IMAD R19, R2, UR17, R19 ;  /* 0x0000001102137c24 */ /* 0x000fe2000f8e0213 */
[----:B-1----:R-:W-:Y:S01]  /*b230*/  ISETP.NE.AND P1, PT, R4, 0x1, PT ;  /* 0x000000010400780c */ /* 0x002fe20003f25270 */
[----:B------:R-:W-:-:S02]  /*b240*/  IMAD.MOV R4, RZ, RZ, -R2 ;  /* 0x000000ffff047224 */ /* 0x000fc400078e0a02 */
[----:B------:R-:W-:Y:S02]  /*b250*/  IMAD.MOV.U32 R2, RZ, RZ, R11 ;  /* 0x000000ffff027224 */ /* 0x000fe400078e000b */
[----:B------:R-:W-:Y:S01]  /*b260*/  IMAD R15, R4, UR4, R15 ;  /* 0x00000004040f7c24 */ /* 0x000fe2000f8e020f */
[----:B------:R-:W-:-:S03]  /*b270*/  ULDC UR4, c[0x0][0x600] ;  /* 0x0001800000047ab9 */ /* 0x000fc60000000800 */
[----:B------:R-:W-:-:S04]  /*b280*/  IMAD R15, R15, UR4, R14 ;  /* 0x000000040f0f7c24 */ /* 0x000fc8000f8e020e */
[----:B0-----:R-:W-:-:S04]  /*b290*/  @P1 IMAD R12, R13, R20, R10 ;  /* 0x000000140d0c1224 */ /* 0x001fc800078e020a */
[----:B------:R-:W-:-:S05]  /*b2a0*/  IMAD R12, R19, UR5, R12 ;  /* 0x00000005130c7c24 */ /* 0x000fca000f8e020c */
[----:B------:R-:W-:Y:S02]  /*b2b0*/  SEL R22, R15, R12, !P1 ;  /* 0x0000000c0f167207 */ /* 0x000fe40004800000 */
[----:B------:R-:W-:-:S07]  /*b2c0*/  SEL R19, R12, R15, !P1 ;  /* 0x0000000f0c137207 */ /* 0x000fce0004800000 */
.L_x_304:
[----:B------:R-:W-:Y:S05]  /*b2d0*/  BSYNC B1 ;  /* 0x0000000000017941 */ /* 0x000fea0003800000 */
.L_x_303:
[----:B------:R-:W-:-:S13]  /*b2e0*/  LOP3.LUT P1, RZ, R3, 0xff, RZ, 0xc0, !PT ;  /* 0x000000ff03ff7812 */ /* 0x000fda000782c0ff */
[----:B------:R-:W-:Y:S05]  /*b2f0*/  @P1 BRA `(.L_x_307) ;  /* 0xfffffff4001c1947 */ /* 0x000fea000383ffff */
[----:B------:R-:W-:Y:S05]  /*b300*/  BSYNC B0 ;  /* 0x0000000000007941 */ /* 0x000fea0003800000 */
.L_x_295:
[----:B------:R-:W-:-:S03]  /*b310*/  UMOV UR4, 0xffffffff ;  /* 0xffffffff00047882 */ /* 0x000fc60000000000 */
[----:B------:R-:W-:Y:S05]  /*b320*/  BRA.DIV UR4, `(.L_x_308) ;  /* 0x0000000604647947 */ /* 0x000fea000b800000 */
[----:B------:R-:W-:-:S13]  /*b330*/  ELECT P6, URZ, PT ;  /* 0x00000000003f782f */ /* 0x000fda00038c0000 */
.L_x_325:
[----:B------:R-:W-:Y:S04]  /*b340*/  BSSY B0, `(.L_x_309) ;  /* 0x0000034000007945 */ /* 0x000fe80003800000 */
[----:B------:R-:W-:Y:S05]  /*b350*/  @!P6 BRA `(.L_x_310) ;  /* 0x0000000000c8e947 */ /* 0x000fea0003800000 */
[----:B------:R-:W-:-:S04]  /*b360*/  LOP3.LUT R16, R16, 0x2, RZ, 0xfc, !PT ;  /* 0x0000000210107812 */ /* 0x000fc800078efcff */
[----:B------:R-:W-:-:S13]  /*b370*/  ISETP.NE.AND P0, PT, R16, 0x3, PT ;  /* 0x000000031000780c */ /* 0x000fda0003f05270 */
[----:B------:R-:W-:Y:S05]  /*b380*/  @!P0 BRA `(.L_x_311) ;  /* 0x0000000000048947 */ /* 0x000fea0003800000 */
[----:B------:R-:W-:Y:S01]  /*b390*/  BPT.TRAP 0x1 ;  /* 0x000000040000795c */ /* 0x000fe20000300000 */
.L_x_311:
[----:B------:R-:W0:Y:S01]  /*b3a0*/  S2R R3, SR_CgaCtaId ;  /* 0x0000000000037919 */ /* 0x000e220000008800 */
[----:B------:R-:W-:-:S04]  /*b3b0*/  MOV R2, 0x400 ;  /* 0x0000040000027802 */ /* 0x000fc80000000f00 */
[----:B0-----:R-:W-:Y:S02]  /*b3c0*/  LEA R3, R3, R2, 0x18 ;  /* 0x0000000203037211 */ /* 0x001fe400078ec0ff */
[----:B------:R-:W-:-:S03]  /*b3d0*/  SHF.L.U32 R2, R0, 0x1f, RZ ;  /* 0x0000001f00027819 */ /* 0x000fc600000006ff */
[----:B------:R-:W-:-:S04]  /*b3e0*/  VIADD R3, R3, 0x28 ;  /* 0x0000002803037836 */ /* 0x000fc80000000000 */
[C---:B------:R-:W-:Y:S02]  /*b3f0*/  IMAD R7, R8.reuse, 0x8, R3 ;  /* 0x0000000808077824 */ /* 0x040fe400078e0203 */
[----:B------:R-:W-:Y:S02]  /*b400*/  VIADD R8, R8, 0x1 ;  /* 0x0000000108087836 */ /* 0x000fe40000000000 */
[----:B------:R-:W0:Y:S03]  /*b410*/  SYNCS.PHASECHK.TRANS64.TRYWAIT P0, [R7+URZ], R2 ;  /* 0x00000002070075a7 */ /* 0x000e26000800017f */
[----:B------:R-:W-:-:S04]  /*b420*/  ISETP.NE.AND P1, PT, R8, 0x5, PT ;  /* 0x000000050800780c */ /* 0x000fc80003f25270 */
[----:B------:R-:W-:Y:S02]  /*b430*/  SEL R5, RZ, 0x1, P1 ;  /* 0x00000001ff057807 */ /* 0x000fe40000800000 */
[----:B------:R-:W-:Y:S02]  /*b440*/  SEL R8, R8, RZ, P1 ;  /* 0x000000ff08087207 */ /* 0x000fe40000800000 */
[----:B------:R-:W-:-:S03]  /*b450*/  LOP3.LUT R5, R0, R5, RZ, 0x3c, !PT ;  /* 0x0000000500057212 */ /* 0x000fc600078e3cff */
[----:B------:R-:W-:Y:S01]  /*b460*/  IMAD R9, R8, 0x8, R3 ;  /* 0x0000000808097824 */ /* 0x000fe200078e0203 */
[----:B------:R-:W-:Y:S01]  /*b470*/  SHF.L.U32 R4, R5, 0x1f, RZ ;  /* 0x0000001f05047819 */ /* 0x000fe200000006ff */
[----:B0-----:R-:W-:Y:S06]  /*b480*/  @!P0 BRA `(.L_x_312) ;  /* 0x00000004002c8947 */ /* 0x001fec0003800000 */
.L_x_326:
[----:B------:R-:W1:Y:S01]  /*b490*/  SYNCS.PHASECHK.TRANS64.TRYWAIT P0, [R9+URZ], R4 ;  /* 0x00000004090075a7 */ /* 0x000e62000800017f */
[----:B------:R-:W-:-:S05]  /*b4a0*/  VIADD R0, R8, 0x1 ;  /* 0x0000000108007836 */ /* 0x000fca0000000000 */
[----:B------:R-:W-:-:S04]  /*b4b0*/  ISETP.NE.AND P1, PT, R0, 0x5, PT ;  /* 0x000000050000780c */ /* 0x000fc80003f25270 */
[----:B0-----:R-:W-:Y:S02]  /*b4c0*/  SEL R2, RZ, 0x1, P1 ;  /* 0x00000001ff027807 */ /* 0x001fe40000800000 */
[----:B------:R-:W-:Y:S02]  /*b4d0*/  SEL R0, R0, RZ, P1 ;  /* 0x000000ff00007207 */ /* 0x000fe40000800000 */
[----:B------:R-:W-:-:S03]  /*b4e0*/  LOP3.LUT R7, R5, R2, RZ, 0x3c, !PT ;  /* 0x0000000205077212 */ /* 0x000fc600078e3cff */
[----:B------:R-:W-:Y:S01]  /*b4f0*/  IMAD R6, R0, 0x8, R3 ;  /* 0x0000000800067824 */ /* 0x000fe200078e0203 */
[----:B------:R-:W-:Y:S01]  /*b500*/  SHF.L.U32 R5, R7, 0x1f, RZ ;  /* 0x0000001f07057819 */ /* 0x000fe200000006ff */
[----:B-1----:R-:W-:Y:S06]  /*b510*/  @!P0 BRA `(.L_x_313) ;  /* 0x00000004001c8947 */ /* 0x002fec0003800000 */
.L_x_327:
[----:B------:R-:W1:Y:S01]  /*b520*/  SYNCS.PHASECHK.TRANS64.TRYWAIT P0, [R6+URZ], R5 ;  /* 0x00000005060075a7 */ /* 0x000e62000800017f */
[----:B------:R-:W-:-:S05]  /*b530*/  VIADD R0, R0, 0x1 ;  /* 0x0000000100007836 */ /* 0x000fca0000000000 */
[----:B------:R-:W-:-:S04]  /*b540*/  ISETP.NE.AND P1, PT, R0, 0x5, PT ;  /* 0x000000050000780c */ /* 0x000fc80003f25270 */
[----:B------:R-:W-:Y:S02]  /*b550*/  SEL R2, RZ, 0x1, P1 ;  /* 0x00000001ff027807 */ /* 0x000fe40000800000 */
[----:B------:R-:W-:Y:S02]  /*b560*/  SEL R0, R0, RZ, P1 ;  /* 0x000000ff00007207 */ /* 0x000fe40000800000 */
[----:B------:R-:W-:-:S03]  /*b570*/  LOP3.LUT R7, R7, R2, RZ, 0x3c, !PT ;  /* 0x0000000207077212 */ /* 0x000fc600078e3cff */
[----:B0-----:R-:W-:Y:S01]  /*b580*/  IMAD R9, R0, 0x8, R3 ;  /* 0x0000000800097824 */ /* 0x001fe200078e0203 */
[----:B------:R-:W-:Y:S01]  /*b590*/  SHF.L.U32 R4, R7, 0x1f, RZ ;  /* 0x0000001f07047819 */ /* 0x000fe200000006ff */
[----:B-1----:R-:W-:Y:S06]  /*b5a0*/  @!P0 BRA `(.L_x_314) ;  /* 0x00000004000c8947 */ /* 0x002fec0003800000 */
.L_x_328:
[----:B------:R-:W1:Y:S01]  /*b5b0*/  SYNCS.PHASECHK.TRANS64.TRYWAIT P0, [R9+URZ], R4 ;  /* 0x00000004090075a7 */ /* 0x000e62000800017f */
[----:B------:R-:W-:-:S05]  /*b5c0*/  VIADD R0, R0, 0x1 ;  /* 0x0000000100007836 */ /* 0x000fca0000000000 */
[----:B------:R-:W-:-:S04]  /*b5d0*/  ISETP.NE.AND P1, PT, R0, 0x5, PT ;  /* 0x000000050000780c */ /* 0x000fc80003f25270 */
[----:B------:R-:W-:Y:S02]  /*b5e0*/  SEL R2, RZ, 0x1, P1 ;  /* 0x00000001ff027807 */ /* 0x000fe40000800000 */
[----:B------:R-:W-:Y:S02]  /*b5f0*/  SEL R0, R0, RZ, P1 ;  /* 0x000000ff00007207 */ /* 0x000fe40000800000 */
[----:B------:R-:W-:Y:S01]  /*b600*/  LOP3.LUT R2, R7, R2, RZ, 0x3c, !PT ;  /* 0x0000000207027212 */ /* 0x000fe200078e3cff */
[----:B-1----:R-:W-:Y:S06]  /*b610*/  @!P0 BRA `(.L_x_315) ;  /* 0x0000000400048947 */ /* 0x002fec0003800000 */
.L_x_329:
[----:B------:R-:W-:Y:S01]  /*b620*/  IMAD R3, R0, 0x8, R3 ;  /* 0x0000000800037824 */ /* 0x000fe200078e0203 */
[----:B------:R-:W-:-:S07]  /*b630*/  SHF.L.U32 R0, R2, 0x1f, RZ ;  /* 0x0000001f02007819 */ /* 0x000fce00000006ff */
.L_x_316:
[----:B--2---:R2:W3:Y:S02]  /*b640*/  SYNCS.PHASECHK.TRANS64.TRYWAIT P0, [R3+URZ], R0 ;  /* 0x00000000030075a7 */ /* 0x0044e4000800017f */
[----:B---3--:R-:W-:Y:S05]  /*b650*/  @!P0 NANOSLEEP.SYNCS 0x989680 ;  /* 0x009896800000895d */ /* 0x008fea0003900000 */
[----:B------:R-:W3:Y:S02]  /*b660*/  @!P0 SYNCS.PHASECHK.TRANS64 P0, [R3+URZ], R0 ;  /* 0x00000000030085a7 */ /* 0x000ee4000800007f */
[----:B---3--:R-:W-:Y:S05]  /*b670*/  @!P0 BRA `(.L_x_316) ;  /* 0xfffffffc00f08947 */ /* 0x008fea000383ffff */
.L_x_310:
[----:B------:R-:W-:Y:S05]  /*b680*/  BSYNC B0 ;  /* 0x0000000000007941 */ /* 0x000fea0003800000 */
.L_x_309:
[----:B------:R-:W-:Y:S05]  /*b690*/  EXIT ;  /* 0x000000000000794d */ /* 0x000fea0003800000 */
.L_x_19:
[----:B-1----:R1:W2:Y:S02]  /*b6a0*/  SYNCS.PHASECHK.TRANS64.TRYWAIT P0, [R161+URZ], R0 ;  /* 0x00000000a10075a7 */ /* 0x0022a4000800017f */
[----:B--2---:R-:W-:Y:S05]  /*b6b0*/  @!P0 NANOSLEEP.SYNCS 0x989680 ;  /* 0x009896800000895d */ /* 0x004fea0003900000 */
[----:B------:R-:W2:Y:S02]  /*b6c0*/  @!P0 SYNCS.PHASECHK.TRANS64 P0, [R161+URZ], R0 ;  /* 0x00000000a10085a7 */ /* 0x000ea4000800007f */
[----:B--2---:R-:W-:Y:S05]  /*b6d0*/  @!P0 BRA `(.L_x_19) ;  /* 0xfffffffc00f08947 */ /* 0x004fea000383ffff */
[----:B------:R-:W-:Y:S05]  /*b6e0*/  BRA `(.L_x_317) ;  /* 0xffffff5c00e87947 */ /* 0x000fea000383ffff */
.L_x_24:
[----:B--2---:R2:W3:Y:S02]  /*b6f0*/  SYNCS.PHASECHK.TRANS64.TRYWAIT P1, [R3+URZ], R0 ;  /* 0x00000000030075a7 */ /* 0x0044e4000802017f */
[----:B---3--:R-:W-:Y:S05]  /*b700*/  @!P1 NANOSLEEP.SYNCS 0x989680 ;  /* 0x009896800000995d */ /* 0x008fea0003900000 */
[----:B------:R-:W3:Y:S02]  /*b710*/  @!P1 SYNCS.PHASECHK.TRANS64 P1, [R3+URZ], R0 ;  /* 0x00000000030095a7 */ /* 0x000ee4000802007f */
[----:B---3--:R-:W-:Y:S05]  /*b720*/  @!P1 BRA `(.L_x_24) ;  /* 0xfffffffc00f09947 */ /* 0x008fea000383ffff */
[----:B------:R-:W-:Y:S05]  /*b730*/  BRA `(.L_x_23) ;  /* 0xffffff6000547947 */ /* 0x000fea000383ffff */
.L_x_29:
[----:B--2---:R-:W-:-:S04]  /*b740*/  IMAD.U32 R5, RZ, RZ, UR4 ;  /* 0x00000004ff057e24 */ /* 0x004fc8000f8e00ff */
[----:B------:R2:W3:Y:S03]  /*b750*/  SYNCS.PHASECHK.TRANS64.TRYWAIT P1, [R5+URZ], R4 ;  /* 0x00000004050075a7 */ /* 0x0004e6000802017f */
[----:B---3--:R-:W-:Y:S05]  /*b760*/  @!P1 NANOSLEEP.SYNCS 0x989680 ;  /* 0x009896800000995d */ /* 0x008fea0003900000 */
[----:B------:R-:W3:Y:S02]  /*b770*/  @!P1 SYNCS.PHASECHK.TRANS64 P1, [R5+URZ], R4 ;  /* 0x00000004050095a7 */ /* 0x000ee4000802007f */
[----:B---3--:R-:W-:Y:S05]  /*b780*/  @!P1 BRA `(.L_x_29) ;  /* 0xfffffffc00ec9947 */ /* 0x008fea000383ffff */
[----:B------:R-:W-:Y:S05]  /*b790*/  BRA `(.L_x_28) ;  /* 0xffffff6400307947 */ /* 0x000fea000383ffff */
.L_x_35:
[----:B-1----:R1:W2:Y:S02]  /*b7a0*/  SYNCS.PHASECHK.TRANS64.TRYWAIT P0, [R161+URZ+0x10], R0 ;  /* 0x00001000a10075a7 */ /* 0x0022a4000800017f */
[----:B--2---:R-:W-:Y:S05]  /*b7b0*/  @!P0 NANOSLEEP.SYNCS 0x989680 ;  /* 0x009896800000895d */ /* 0x004fea0003900000 */
[----:B------:R-:W2:Y:S02]  /*b7c0*/  @!P0 SYNCS.PHASECHK.TRANS64 P0, [R161+URZ+0x10], R0 ;  /* 0x00001000a10085a7 */ /* 0x000ea4000800007f */
[----:B--2---:R-:W-:Y:S05]  /*b7d0*/  @!P0 BRA `(.L_x_35) ;  /* 0xfffffffc00f08947 */ /* 0x004fea000383ffff */
[----:B------:R-:W-:Y:S05]  /*b7e0*/  BRA `(.L_x_318) ;  /* 0xffffff6800887947 */ /* 0x000fea000383ffff */
.L_x_296:
[----:B------:R-:W-:Y:S01]  /*b7f0*/  BSSY B1, `(.L_x_319) ;  /* 0x0000006000017945 */ /* 0x000fe20003800000 */
[----:B------:R-:W-:-:S07]  /*b800*/  IMAD.MOV.U32 R15, RZ, RZ, -0x1 ;  /* 0xffffffffff0f7424 */ /* 0x000fce00078e00ff */
[----:B-----5:R-:W-:Y:S05]  /*b810*/  WARPSYNC.COLLECTIVE R15, `(.L_x_320) ;  /* 0x000000000f0c7348 */ /* 0x020fea0003c00000 */
[----:B------:R-:W-:Y:S02]  /*b820*/  ELECT P6, UR62, PT ;  /* 0x00000000003e782f */ /* 0x000fe400038c0000 */
[----:B------:R-:W-:Y:S01]  /*b830*/  MOV R14, UR62 ;  /* 0x0000003e000e7c02 */ /* 0x000fe20008000f00 */
[----:B-----5:R-:W-:Y:S10]  /*b840*/  ENDCOLLECTIVE ;  /* 0x000000000000791b */ /* 0x020ff40003800000 */
.L_x_320:
[----:B------:R-:W-:Y:S05]  /*b850*/  BSYNC B1 ;  /* 0x0000000000017941 */ /* 0x000fea0003800000 */
.L_x_319:
[----:B------:R-:W-:Y:S05]  /*b860*/  BRA `(.L_x_321) ;  /* 0xffffffec00cc7947 */ /* 0x000fea000383ffff */
.L_x_299:
[----:B-1----:R1:W2:Y:S02]  /*b870*/  SYNCS.PHASECHK.TRANS64.TRYWAIT P1, [R12+URZ+0x28], R5 ;  /* 0x000028050c0075a7 */ /* 0x0022a4000802017f */
[----:B--2---:R-:W-:Y:S05]  /*b880*/  @!P1 NANOSLEEP.SYNCS 0x989680 ;  /* 0x009896800000995d */ /* 0x004fea0003900000 */
[----:B------:R-:W2:Y:S02]  /*b890*/  @!P1 SYNCS.PHASECHK.TRANS64 P1, [R12+URZ+0x28], R5 ;  /* 0x000028050c0095a7 */ /* 0x000ea4000802007f */
[----:B--2---:R-:W-:Y:S05]  /*b8a0*/  @!P1 BRA `(.L_x_299) ;  /* 0xfffffffc00f09947 */ /* 0x004fea000383ffff */
[----:B------:R-:W-:Y:S05]  /*b8b0*/  BRA `(.L_x_322) ;  /* 0xfffffff000087947 */ /* 0x000fea000383ffff */
.L_x_308:
[----:B------:R-:W-:Y:S01]  /*b8c0*/  BSSY B0, `(.L_x_323) ;  /* 0x0000006000007945 */ /* 0x000fe20003800000 */
[----:B------:R-:W-:-:S07]  /*b8d0*/  IMAD.MOV.U32 R15, RZ, RZ, -0x1 ;  /* 0xffffffffff0f7424 */ /* 0x000fce00078e00ff */
[----:B-----5:R-:W-:Y:S05]  /*b8e0*/  WARPSYNC.COLLECTIVE R15, `(.L_x_324) ;  /* 0x000000000f0c7348 */ /* 0x020fea0003c00000 */
[----:B------:R-:W-:Y:S02]  /*b8f0*/  ELECT P6, UR62, PT ;  /* 0x00000000003e782f */ /* 0x000fe400038c0000 */
[----:B------:R-:W-:Y:S01]  /*b900*/  MOV R14, UR62 ;  /* 0x0000003e000e7c02 */ /* 0x000fe20008000f00 */
[----:B-----5:R-:W-:Y:S10]  /*b910*/  ENDCOLLECTIVE ;  /* 0x000000000000791b */ /* 0x020ff40003800000 */
.L_x_324:
[----:B------:R-:W-:Y:S05]  /*b920*/  BSYNC B0 ;  /* 0x0000000000007941 */ /* 0x000fea0003800000 */
.L_x_323:
[----:B------:R-:W-:Y:S05]  /*b930*/  BRA `(.L_x_325) ;  /* 0xfffffff800807947 */ /* 0x000fea000383ffff */
.L_x_312:
[----:B0-----:R0:W1:Y:S02]  /*b940*/  SYNCS.PHASECHK.TRANS64.TRYWAIT P0, [R7+URZ], R2 ;  /* 0x00000002070075a7 */ /* 0x001064000800017f */
[----:B-1----:R-:W-:Y:S05]  /*b950*/  @!P0 NANOSLEEP.SYNCS 0x989680 ;  /* 0x009896800000895d */ /* 0x002fea0003900000 */
[----:B------:R-:W1:Y:S02]  /*b960*/  @!P0 SYNCS.PHASECHK.TRANS64 P0, [R7+URZ], R2 ;  /* 0x00000002070085a7 */ /* 0x000e64000800007f */
[----:B-1----:R-:W-:Y:S05]  /*b970*/  @!P0 BRA `(.L_x_312) ;  /* 0xfffffffc00f08947 */ /* 0x002fea000383ffff */
[----:B------:R-:W-:Y:S05]  /*b980*/  BRA `(.L_x_326) ;  /* 0xfffffff800c07947 */ /* 0x000fea000383ffff */
.L_x_313:
[----:B0-----:R0:W1:Y:S02]  /*b990*/  SYNCS.PHASECHK.TRANS64.TRYWAIT P0, [R9+URZ], R4 ;  /* 0x00000004090075a7 */ /* 0x001064000800017f */
[----:B-1----:R-:W-:Y:S05]  /*b9a0*/  @!P0 NANOSLEEP.SYNCS 0x989680 ;  /* 0x009896800000895d */ /* 0x002fea0003900000 */
[----:B------:R-:W1:Y:S02]  /*b9b0*/  @!P0 SYNCS.PHASECHK.TRANS64 P0, [R9+URZ], R4 ;  /* 0x00000004090085a7 */ /* 0x000e64000800007f */
[----:B-1----:R-:W-:Y:S05]  /*b9c0*/  @!P0 BRA `(.L_x_313) ;  /* 0xfffffffc00f08947 */ /* 0x002fea000383ffff */
[----:B------:R-:W-:Y:S05]  /*b9d0*/  BRA `(.L_x_327) ;  /* 0xfffffff800d07947 */ /* 0x000fea000383ffff */
.L_x_314:
[----:B0-----:R0:W1:Y:S02]  /*b9e0*/  SYNCS.PHASECHK.TRANS64.TRYWAIT P0, [R6+URZ], R5 ;  /* 0x00000005060075a7 */ /* 0x001064000800017f */
[----:B-1----:R-:W-:Y:S05]  /*b9f0*/  @!P0 NANOSLEEP.SYNCS 0x989680 ;  /* 0x009896800000895d */ /* 0x002fea0003900000 */
[----:B------:R-:W1:Y:S02]  /*ba00*/  @!P0 SYNCS.PHASECHK.TRANS64 P0, [R6+URZ], R5 ;  /* 0x00000005060085a7 */ /* 0x000e64000800007f */
[----:B-1----:R-:W-:Y:S05]  /*ba10*/  @!P0 BRA `(.L_x_314) ;  /* 0xfffffffc00f08947 */ /* 0x002fea000383ffff */
[----:B------:R-:W-:Y:S05]  /*ba20*/  BRA `(.L_x_328) ;  /* 0xfffffff800e07947 */ /* 0x000fea000383ffff */
.L_x_315:
[----:B-1----:R1:W2:Y:S02]  /*ba30*/  SYNCS.PHASECHK.TRANS64.TRYWAIT P0, [R9+URZ], R4 ;  /* 0x00000004090075a7 */ /* 0x0022a4000800017f */
[----:B--2---:R-:W-:Y:S05]  /*ba40*/  @!P0 NANOSLEEP.SYNCS 0x989680 ;  /* 0x009896800000895d */ /* 0x004fea0003900000 */
[----:B------:R-:W2:Y:S02]  /*ba50*/  @!P0 SYNCS.PHASECHK.TRANS64 P0, [R9+URZ], R4 ;  /* 0x00000004090085a7 */ /* 0x000ea4000800007f */
[----:B--2---:R-:W-:Y:S05]  /*ba60*/  @!P0 BRA `(.L_x_315) ;  /* 0xfffffffc00f08947 */ /* 0x004fea000383ffff */
[----:B------:R-:W-:Y:S05]  /*ba70*/  BRA `(.L_x_329) ;  /* 0xfffffff800e87947 */ /* 0x000fea000383ffff */
.L_x_330:
[----:B------:R-:W-:-:S00]  /*ba80*/  BRA `(.L_x_330) ;  /* 0xfffffffc00fc7947 */ /* 0x000fc0000383ffff */
[----:B------:R-:W-:-:S00]  /*ba90*/  NOP ;  /* 0x0000000000007918 */ /* 0x000fc00000000000 */
        /* <DEDUP_REMOVED lines=14> */
.L_x_331:


//--------------------- .nv.global.init           --------------------------
	.section	.nv.global.init,"aw",@progbits
.nv.global.init:
	.type		$str$22,@object
	.size		$str$22,($str$23 - $str$22)
$str$22:
        /*0000*/ 	.byte	0x6b, 0x5f, 0x74, 0x69, 0x6c, 0x65, 0x5f, 0x63, 0x6f, 0x75, 0x6e, 0x74, 0x20, 0x3e, 0x3d, 0x20
        /*0010*/ 	.byte	0x31, 0x00
	.type		$str$23,@object
	.size		$str$23,(__unnamed_1 - $str$23)
$str$23:
        /*0012*/ 	.byte	0x2f, 0x74, 0x6d, 0x70, 0x2f, 0x63, 0x75, 0x74, 0x6c, 0x61, 0x73, 0x73, 0x5f, 0x73, 0x77, 0x65
        /*0022*/ 	.byte	0x65, 0x70, 0x5f, 0x73, 0x72, 0x63, 0x2f, 0x69, 0x6e, 0x63, 0x6c, 0x75, 0x64, 0x65, 0x2f, 0x63
        /*0032*/ 	.byte	0x75, 0x74, 0x6c, 0x61, 0x73, 0x73, 0x2f, 0x67, 0x65, 0x6d, 0x6d, 0x2f, 0x63, 0x6f, 0x6c, 0x6c
        /*0042*/ 	.byte	0x65, 0x63, 0x74, 0x69, 0x76, 0x65, 0x2f, 0x73, 0x6d, 0x39, 0x30, 0x5f, 0x6d, 0x6d, 0x61, 0x5f
        /*0052*/ 	.byte	0x74, 0x6d, 0x61, 0x5f, 0x67, 0x6d, 0x6d, 0x61, 0x5f, 0x73, 0x73, 0x5f, 0x77, 0x61, 0x72, 0x70
        /*0062*/ 	.byte	0x73, 0x70, 0x65, 0x63, 0x69, 0x61, 0x6c, 0x69, 0x7a, 0x65, 0x64, 0x2e, 0x68, 0x70, 0x70, 0x00
	.type		__unnamed_1,@object
	.size		__unnamed_1,(.L_0 - __unnamed_1)
__unnamed_1:
        /*0072*/ 	.byte	0x76, 0x6f, 0x69, 0x64, 0x20, 0x63, 0x75, 0x74, 0x6c, 0x61, 0x73, 0x73, 0x3a, 0x3a, 0x67, 0x65
        /* <DEDUP_REMOVED lines=180> */
        /*0bc2*/ 	.byte	0x5d, 0x00
.L_0:


//--------------------- .nv.shared._ZN7cutlass13device_kernelINS_4gemm6kernel13GemmUniversalIN4cute5tupleIJiiiiEEENS1_10collective13CollectiveMmaINS1_34MainloopSm90TmaGmmaWarpSpecializedILi5ENS5_IJNS4_1CILi1EEENSA_ILi8EEESB_EEENS1_32KernelTmaWarpSpecializedPingpongEEENS5_IJNSA_ILi64EEENSA_ILi256EEESG_EEENS_6half_tENS5_IJlSB_lEEESJ_SK_NS4_8TiledMMAINS4_8MMA_AtomIJNS4_4SM904GMMA26MMA_64x256x16_F32F16F16_SSILNSO_5MajorE0ELSQ_0ELNSO_7ScaleInE1ELSR_1EEEEEENS4_6LayoutINS5_IJSB_SB_SB_EEENS5_IJNSA_ILi0EEESW_SW_EEEEENS5_IJNS4_10UnderscoreESZ_SZ_EEEEENS4_23SM90_TMA_LOAD_MULTICASTENS4_14ComposedLayoutINS4_7SwizzleILi3ELi4ELi3EEENS4_18smem_ptr_flag_bitsILi16EEENSU_INS5_IJSC_SG_EEENS5_IJSG_SB_EEEEEEEvNS4_8identityENS4_13SM90_TMA_LOADES1B_vS1C_EENS_8epilogue10collective6detail29Sm90TmaWarpSpecializedAdapterINS1G_15DefaultEpilogueISJ_SK_SK_NS1F_6thread17LinearCombinationISJ_Li1EffLNS1K_9ScaleType4KindE0ELNS_15FloatRoundStyleE2ESJ_EENS1_15EpilogueDefaultEEEEEvvEEEEvNT_6ParamsE --------------------------
	.section	.nv.shared._ZN7cutlass13device_kernelINS_4gemm6kernel13GemmUniversalIN4cute5tupleIJiiiiEEENS1_10collective13CollectiveMmaINS1_34MainloopSm90TmaGmmaWarpSpecializedILi5ENS5_IJNS4_1CILi1EEENSA_ILi8EEESB_EEENS1_32KernelTmaWarpSpecializedPingpongEEENS5_IJNSA_ILi64EEENSA_ILi256EEESG_EEENS_6half_tENS5_IJlSB_lEEESJ_SK_NS4_8TiledMMAINS4_8MMA_AtomIJNS4_4SM904GMMA26MMA_64x256x16_F32F16F16_SSILNSO_5MajorE0ELSQ_0ELNSO_7ScaleInE1ELSR_1EEEEEENS4_6LayoutINS5_IJSB_SB_SB_EEENS5_IJNSA_ILi0EEESW_SW_EEEEENS5_IJNS4_10UnderscoreESZ_SZ_EEEEENS4_23SM90_TMA_LOAD_MULTICASTENS4_14ComposedLayoutINS4_7SwizzleILi3ELi4ELi3EEENS4_18smem_ptr_flag_bitsILi16EEENSU_INS5_IJSC_SG_EEENS5_IJSG_SB_EEEEEEEvNS4_8identityENS4_13SM90_TMA_LOADES1B_vS1C_EENS_8epilogue10collective6detail29Sm90TmaWarpSpecializedAdapterINS1G_15DefaultEpilogueISJ_SK_SK_NS1F_6thread17LinearCombinationISJ_Li1EffLNS1K_9ScaleType4KindE0ELNS_15FloatRoundStyleE2ESJ_EENS1_15EpilogueDefaultEEEEEvvEEEEvNT_6ParamsE,"aw",@nobits
	.sectionflags	@""
	.align	16
	.zero		1024


//--------------------- .nv.shared.reserved.0     --------------------------
	.section	.nv.shared.reserved.0,"aw",@nobits
	.weak		__nv_reservedSMEM_offset_0_alias
	.size		__nv_reservedSMEM_offset_0_alias, 0, 0
	.other		__nv_reservedSMEM_offset_0_alias,@"STO_CUDA_RESERVED_SHARED STV_DEFAULT"
__nv_reservedSMEM_offset_0_alias:
	.zero		0


//--------------------- .nv.global                --------------------------
	.section	.nv.global,"aw",@nobits
.nv.global:
	.type		_ZN40_INTERNAL_1e279afd_4_k_cu_14a67e14_236184cute1_E,@object
	.size		_ZN40_INTERNAL_1e279afd_4_k_cu_14a67e14_236184cute1_E,(_ZN40_INTERNAL_1e279afd_4_k_cu_14a67e14_236184cuda3std3__45__cpo6cbeginE - _ZN40_INTERNAL_1e279afd_4_k_cu_14a67e14_236184cute1_E)
_ZN40_INTERNAL_1e279afd_4_k_cu_14a67e14_236184cute1_E:
	.zero		1
	.type		_ZN40_INTERNAL_1e279afd_4_k_cu_14a67e14_236184cuda3std3__45__cpo6cbeginE,@object
	.size		_ZN40_INTERNAL_1e279afd_4_k_cu_14a67e14_236184cuda3std3__45__cpo6cbeginE,(_ZN40_INTERNAL_1e279afd_4_k_cu_14a67e14_236184cuda3std3__48in_placeE - _ZN40_INTERNAL_1e279afd_4_k_cu_14a67e14_236184cuda3std3__45__cpo6cbeginE)
_ZN40_INTERNAL_1e279afd_4_k_cu_14a67e14_236184cuda3std3__45__cpo6cbeginE:
	.zero		1
	.type		_ZN40_INTERNAL_1e279afd_4_k_cu_14a67e14_236184cuda3std3__48in_placeE,@object
	.size		_ZN40_INTERNAL_1e279afd_4_k_cu_14a67e14_236184cuda3std3__48in_placeE,(_ZN40_INTERNAL_1e279afd_4_k_cu_14a67e14_236184cuda3std6ranges3__45__cpo9iter_moveE - _ZN40_INTERNAL_1e279afd_4_k_cu_14a67e14_236184cuda3std3__48in_placeE)
_ZN40_INTERNAL_1e279afd_4_k_cu_14a67e14_236184cuda3std3__48in_placeE:
	.zero		1
	.type		_ZN40_INTERNAL_1e279afd_4_k_cu_14a67e14_236184cuda3std6ranges3__45__cpo9iter_moveE,@object
	.size		_ZN40_INTERNAL_1e279afd_4_k_cu_14a67e14_236184cuda3std6ranges3__45__cpo9iter_moveE,(_ZN40_INTERNAL_1e279afd_4_k_cu_14a67e14_236184cuda3std3__45__cpo5beginE - _ZN40_INTERNAL_1e279afd_4_k_cu_14a67e14_236184cuda3std6ranges3__45__cpo9iter_moveE)
_ZN40_INTERNAL_1e279afd_4_k_cu_14a67e14_236184cuda3std6ranges3__45__cpo9iter_moveE:
	.zero		1
	.type		_ZN40_INTERNAL_1e279afd_4_k_cu_14a67e14_236184cuda3std3__45__cpo5beginE,@object
	.size		_ZN40_INTERNAL_1e279afd_4_k_cu_14a67e14_236184cuda3std3__45__cpo5beginE,(_ZN40_INTERNAL_1e279afd_4_k_cu_14a67e14_236184cuda3std3__442_GLOBAL__N__1e279afd_4_k_cu_14a67e14_236186ignoreE - _ZN40_INTERNAL_1e279afd_4_k_cu_14a67e14_236184cuda3std3__45__cpo5beginE)
_ZN40_INTERNAL_1e279afd_4_k_cu_14a67e14_236184cuda3std3__45__cpo5beginE:
	.zero		1
	.type		_ZN40_INTERNAL_1e279afd_4_k_cu_14a67e14_236184cuda3std3__442_GLOBAL__N__1e279afd_4_k_cu_14a67e14_236186ignoreE,@object
	.size		_ZN40_INTERNAL_1e279afd_4_k_cu_14a67e14_236184cuda3std3__442_GLOBAL__N__1e279afd_4_k_cu_14a67e14_236186ignoreE,(_ZN40_INTERNAL_1e279afd_4_k_cu_14a67e14_236184cute7productE - _ZN40_INTERNAL_1e279afd_4_k_cu_14a67e14_236184cuda3std3__442_GLOBAL__N__1e279afd_4_k_cu_14a67e14_236186ignoreE)
_ZN40_INTERNAL_1e279afd_4_k_cu_14a67e14_236184cuda3std3__442_GLOBAL__N__1e279afd_4_k_cu_14a67e14_236186ignoreE:
	.zero		1
	.type		_ZN40_INTERNAL_1e279afd_4_k_cu_14a67e14_236184cute7productE,@object
	.size		_ZN40_INTERNAL_1e279afd_4_k_cu_14a67e14_236184cute7productE,(_ZN40_INTERNAL_1e279afd_4_k_cu_14a67e14_236184cuda3std3__45__cpo3endE - _ZN40_INTERNAL_1e279afd_4_k_cu_14a67e14_236184cute7productE)
_ZN40_INTERNAL_1e279afd_4_k_cu_14a67e14_236184cute7productE:
	.zero		1
	.type		_ZN40_INTERNAL_1e279afd_4_k_cu_14a67e14_236184cuda3std3__45__cpo3endE,@object
	.size		_ZN40_INTERNAL_1e279afd_4_k_cu_14a67e14_236184cuda3std3__45__cpo3endE,(_ZN40_INTERNAL_1e279afd_4_k_cu_14a67e14_236184cuda3std3__419piecewise_constructE - _ZN40_INTERNAL_1e279afd_4_k_cu_14a67e14_236184cuda3std3__45__cpo3endE)
_ZN40_INTERNAL_1e279afd_4_k_cu_14a67e14_236184cuda3std3__45__cpo3endE:
	.zero		1
	.type		_ZN40_INTERNAL_1e279afd_4_k_cu_14a67e14_236184cuda3std3__419piecewise_constructE,@object
	.size		_ZN40_INTERNAL_1e279afd_4_k_cu_14a67e14_236184cuda3std3__419piecewise_constructE,(_ZN40_INTERNAL_1e279afd_4_k_cu_14a67e14_236184cuda3std3__45__cpo4cendE - _ZN40_INTERNAL_1e279afd_4_k_cu_14a67e14_236184cuda3std3__419piecewise_constructE)
_ZN40_INTERNAL_1e279afd_4_k_cu_14a67e14_236184cuda3std3__419piecewise_constructE:
	.zero		1
	.type		_ZN40_INTERNAL_1e279afd_4_k_cu_14a67e14_236184cuda3std3__45__cpo4cendE,@object
	.size		_ZN40_INTERNAL_1e279afd_4_k_cu_14a67e14_236184cuda3std3__45__cpo4cendE,(_ZN40_INTERNAL_1e279afd_4_k_cu_14a67e14_236184cuda3std6ranges3__45__cpo4swapE - _ZN40_INTERNAL_1e279afd_4_k_cu_14a67e14_236184cuda3std3__45__cpo4cendE)
_ZN40_INTERNAL_1e279afd_4_k_cu_14a67e14_236184cuda3std3__45__cpo4cendE:
	.zero		1
	.type		_ZN40_INTERNAL_1e279afd_4_k_cu_14a67e14_236184cuda3std6ranges3__45__cpo4swapE,@object
	.size		_ZN40_INTERNAL_1e279afd_4_k_cu_14a67e14_236184cuda3std6ranges3__45__cpo4swapE,(.L_8 - _ZN40_INTERNAL_1e279afd_4_k_cu_14a67e14_236184cuda3std6ranges3__45__cpo4swapE)
_ZN40_INTERNAL_1e279afd_4_k_cu_14a67e14_236184cuda3std6ranges3__45__cpo4swapE:
	.zero		1
.L_8:


//--------------------- .nv.constant0._ZN7cutlass13device_kernelINS_4gemm6kernel13GemmUniversalIN4cute5tupleIJiiiiEEENS1_10collective13CollectiveMmaINS1_34MainloopSm90TmaGmmaWarpSpecializedILi5ENS5_IJNS4_1CILi1EEENSA_ILi8EEESB_EEENS1_32KernelTmaWarpSpecializedPingpongEEENS5_IJNSA_ILi64EEENSA_ILi256EEESG_EEENS_6half_tENS5_IJlSB_lEEESJ_SK_NS4_8TiledMMAINS4_8MMA_AtomIJNS4_4SM904GMMA26MMA_64x256x16_F32F16F16_SSILNSO_5MajorE0ELSQ_0ELNSO_7ScaleInE1ELSR_1EEEEEENS4_6LayoutINS5_IJSB_SB_SB_EEENS5_IJNSA_ILi0EEESW_SW_EEEEENS5_IJNS4_10UnderscoreESZ_SZ_EEEEENS4_23SM90_TMA_LOAD_MULTICASTENS4_14ComposedLayoutINS4_7SwizzleILi3ELi4ELi3EEENS4_18smem_ptr_flag_bitsILi16EEENSU_INS5_IJSC_SG_EEENS5_IJSG_SB_EEEEEEEvNS4_8identityENS4_13SM90_TMA_LOADES1B_vS1C_EENS_8epilogue10collective6detail29Sm90TmaWarpSpecializedAdapterINS1G_15DefaultEpilogueISJ_SK_SK_NS1F_6thread17LinearCombinationISJ_Li1EffLNS1K_9ScaleType4KindE0ELNS_15FloatRoundStyleE2ESJ_EENS1_15EpilogueDefaultEEEEEvvEEEEvNT_6ParamsE --------------------------
	.section	.nv.constant0._ZN7cutlass13device_kernelINS_4gemm6kernel13GemmUniversalIN4cute5tupleIJiiiiEEENS1_10collective13CollectiveMmaINS1_34MainloopSm90TmaGmmaWarpSpecializedILi5ENS5_IJNS4_1CILi1EEENSA_ILi8EEESB_EEENS1_32KernelTmaWarpSpecializedPingpongEEENS5_IJNSA_ILi64EEENSA_ILi256EEESG_EEENS_6half_tENS5_IJlSB_lEEESJ_SK_NS4_8TiledMMAINS4_8MMA_AtomIJNS4_4SM904GMMA26MMA_64x256x16_F32F16F16_SSILNSO_5MajorE0ELSQ_0ELNSO_7ScaleInE1ELSR_1EEEEEENS4_6LayoutINS5_IJSB_SB_SB_EEENS5_IJNSA_ILi0EEESW_SW_EEEEENS5_IJNS4_10UnderscoreESZ_SZ_EEEEENS4_23SM90_TMA_LOAD_MULTICASTENS4_14ComposedLayoutINS4_7SwizzleILi3ELi4ELi3EEENS4_18smem_ptr_flag_bitsILi16EEENSU_INS5_IJSC_SG_EEENS5_IJSG_SB_EEEEEEEvNS4_8identityENS4_13SM90_TMA_LOADES1B_vS1C_EENS_8epilogue10collective6detail29Sm90TmaWarpSpecializedAdapterINS1G_15DefaultEpilogueISJ_SK_SK_NS1F_6thread17LinearCombinationISJ_Li1EffLNS1K_9ScaleType4KindE0ELNS_15FloatRoundStyleE2ESJ_EENS1_15EpilogueDefaultEEEEEvvEEEEvNT_6ParamsE,"a",@progbits
	.sectionflags	@""
	.align	4
.nv.constant0._ZN7cutlass13device_kernelINS_4gemm6kernel13GemmUniversalIN4cute5tupleIJiiiiEEENS1_10collective13CollectiveMmaINS1_34MainloopSm90TmaGmmaWarpSpecializedILi5ENS5_IJNS4_1CILi1EEENSA_ILi8EEESB_EEENS1_32KernelTmaWarpSpecializedPingpongEEENS5_IJNSA_ILi64EEENSA_ILi256EEESG_EEENS_6half_tENS5_IJlSB_lEEESJ_SK_NS4_8TiledMMAINS4_8MMA_AtomIJNS4_4SM904GMMA26MMA_64x256x16_F32F16F16_SSILNSO_5MajorE0ELSQ_0ELNSO_7ScaleInE1ELSR_1EEEEEENS4_6LayoutINS5_IJSB_SB_SB_EEENS5_IJNSA_ILi0EEESW_SW_EEEEENS5_IJNS4_10UnderscoreESZ_SZ_EEEEENS4_23SM90_TMA_LOAD_MULTICASTENS4_14ComposedLayoutINS4_7SwizzleILi3ELi4ELi3EEENS4_18smem_ptr_flag_bitsILi16EEENSU_INS5_IJSC_SG_EEENS5_IJSG_SB_EEEEEEEvNS4_8identityENS4_13SM90_TMA_LOADES1B_vS1C_EENS_8epilogue10collective6detail29Sm90TmaWarpSpecializedAdapterINS1G_15DefaultEpilogueISJ_SK_SK_NS1F_6thread17LinearCombinationISJ_Li1EffLNS1K_9ScaleType4KindE0ELNS_15FloatRoundStyleE2ESJ_EENS1_15EpilogueDefaultEEEEEvvEEEEvNT_6ParamsE:
	.zero		1664


//--------------------- SYMBOLS --------------------------

	.type		.nv.reservedSmem.offset0,@object
	.size		.nv.reservedSmem.offset0,0x4
	.type		__assertfail,@function
